//
// Generated by NVIDIA NVVM Compiler
//
// Compiler Build ID: CL-36424714
// Cuda compilation tools, release 13.0, V13.0.88
// Based on NVVM 20.0.0
//

.version 9.0
.target sm_100
.address_size 64

	// .globl	_Z18aes256_encrypt_ecbPhmS_S_
.global .align 1 .b8 g_counter_initial[16];
.const .align 1 .b8 sbox[256] = {99, 124, 119, 123, 242, 107, 111, 197, 48, 1, 103, 43, 254, 215, 171, 118, 202, 130, 201, 125, 250, 89, 71, 240, 173, 212, 162, 175, 156, 164, 114, 192, 183, 253, 147, 38, 54, 63, 247, 204, 52, 165, 229, 241, 113, 216, 49, 21, 4, 199, 35, 195, 24, 150, 5, 154, 7, 18, 128, 226, 235, 39, 178, 117, 9, 131, 44, 26, 27, 110, 90, 160, 82, 59, 214, 179, 41, 227, 47, 132, 83, 209, 0, 237, 32, 252, 177, 91, 106, 203, 190, 57, 74, 76, 88, 207, 208, 239, 170, 251, 67, 77, 51, 133, 69, 249, 2, 127, 80, 60, 159, 168, 81, 163, 64, 143, 146, 157, 56, 245, 188, 182, 218, 33, 16, 255, 243, 210, 205, 12, 19, 236, 95, 151, 68, 23, 196, 167, 126, 61, 100, 93, 25, 115, 96, 129, 79, 220, 34, 42, 144, 136, 70, 238, 184, 20, 222, 94, 11, 219, 224, 50, 58, 10, 73, 6, 36, 92, 194, 211, 172, 98, 145, 149, 228, 121, 231, 200, 55, 109, 141, 213, 78, 169, 108, 86, 244, 234, 101, 122, 174, 8, 186, 120, 37, 46, 28, 166, 180, 198, 232, 221, 116, 31, 75, 189, 139, 138, 112, 62, 181, 102, 72, 3, 246, 14, 97, 53, 87, 185, 134, 193, 29, 158, 225, 248, 152, 17, 105, 217, 142, 148, 155, 30, 135, 233, 206, 85, 40, 223, 140, 161, 137, 13, 191, 230, 66, 104, 65, 153, 45, 15, 176, 84, 187, 22};
.const .align 1 .b8 sboxinv[256] = {82, 9, 106, 213, 48, 54, 165, 56, 191, 64, 163, 158, 129, 243, 215, 251, 124, 227, 57, 130, 155, 47, 255, 135, 52, 142, 67, 68, 196, 222, 233, 203, 84, 123, 148, 50, 166, 194, 35, 61, 238, 76, 149, 11, 66, 250, 195, 78, 8, 46, 161, 102, 40, 217, 36, 178, 118, 91, 162, 73, 109, 139, 209, 37, 114, 248, 246, 100, 134, 104, 152, 22, 212, 164, 92, 204, 93, 101, 182, 146, 108, 112, 72, 80, 253, 237, 185, 218, 94, 21, 70, 87, 167, 141, 157, 132, 144, 216, 171, 0, 140, 188, 211, 10, 247, 228, 88, 5, 184, 179, 69, 6, 208, 44, 30, 143, 202, 63, 15, 2, 193, 175, 189, 3, 1, 19, 138, 107, 58, 145, 17, 65, 79, 103, 220, 234, 151, 242, 207, 206, 240, 180, 230, 115, 150, 172, 116, 34, 231, 173, 53, 133, 226, 249, 55, 232, 28, 117, 223, 110, 71, 241, 26, 113, 29, 41, 197, 137, 111, 183, 98, 14, 170, 24, 190, 27, 252, 86, 62, 75, 198, 210, 121, 32, 154, 219, 192, 254, 120, 205, 90, 244, 31, 221, 168, 51, 136, 7, 199, 49, 177, 18, 16, 89, 39, 128, 236, 95, 96, 81, 127, 169, 25, 181, 74, 13, 45, 229, 122, 159, 147, 201, 156, 239, 160, 224, 59, 77, 174, 42, 245, 176, 200, 235, 187, 60, 131, 83, 153, 97, 23, 43, 4, 126, 186, 119, 214, 38, 225, 105, 20, 99, 85, 33, 12, 125};

.visible .entry _Z18aes256_encrypt_ecbPhmS_S_(
	.param .u64 .ptr .align 1 _Z18aes256_encrypt_ecbPhmS_S__param_0,
	.param .u64 _Z18aes256_encrypt_ecbPhmS_S__param_1,
	.param .u64 .ptr .align 1 _Z18aes256_encrypt_ecbPhmS_S__param_2,
	.param .u64 .ptr .align 1 _Z18aes256_encrypt_ecbPhmS_S__param_3
)
{
	.reg .pred 	%p<35>;
	.reg .b16 	%rs<604>;
	.reg .b32 	%r<77>;
	.reg .b64 	%rd<166>;

	ld.param.u64 	%rd6, [_Z18aes256_encrypt_ecbPhmS_S__param_1];
	ld.param.u64 	%rd4, [_Z18aes256_encrypt_ecbPhmS_S__param_2];
	ld.param.u64 	%rd5, [_Z18aes256_encrypt_ecbPhmS_S__param_3];
	cvta.to.global.u64 	%rd1, %rd5;
	mov.u32 	%r2, %ctaid.x;
	shl.b32 	%r3, %r2, 9;
	mov.u32 	%r1, %tid.x;
	add.s32 	%r4, %r3, %r1;
	cvt.u64.u32 	%rd2, %r4;
	setp.le.u64 	%p1, %rd6, %rd2;
	@%p1 bra 	$L__BB0_6;
	cvta.to.global.u64 	%rd7, %rd4;
	cvt.u16.u32 	%rs215, %r1;
	shr.u64 	%rd8, %rd2, 8;
	cvt.u16.u64 	%rs216, %rd8;
	shr.u64 	%rd9, %rd2, 16;
	cvt.u16.u64 	%rs217, %rd9;
	shr.u64 	%rd10, %rd2, 24;
	cvt.u16.u64 	%rs218, %rd10;
	ld.global.u8 	%rs219, [g_counter_initial+15];
	add.s16 	%rs220, %rs219, %rs215;
	and.b32  	%r5, %r1, 255;
	cvt.u32.u16 	%r6, %rs219;
	and.b32  	%r7, %r6, 255;
	add.s32 	%r8, %r5, %r7;
	setp.gt.u32 	%p2, %r8, 255;
	selp.u16 	%rs221, 1, 0, %p2;
	ld.global.u8 	%rs222, [g_counter_initial+14];
	add.s16 	%rs223, %rs222, %rs221;
	add.s16 	%rs224, %rs223, %rs216;
	cvt.u32.u64 	%r9, %rd8;
	and.b32  	%r10, %r9, 255;
	cvt.u32.u16 	%r11, %rs222;
	and.b32  	%r12, %r11, 255;
	selp.u32 	%r13, 1, 0, %p2;
	add.s32 	%r14, %r12, %r13;
	add.s32 	%r15, %r14, %r10;
	setp.gt.u32 	%p3, %r15, 255;
	selp.u16 	%rs225, 1, 0, %p3;
	ld.global.u8 	%rs226, [g_counter_initial+13];
	add.s16 	%rs227, %rs226, %rs225;
	add.s16 	%rs228, %rs227, %rs217;
	cvt.u32.u64 	%r16, %rd9;
	and.b32  	%r17, %r16, 255;
	cvt.u32.u16 	%r18, %rs226;
	and.b32  	%r19, %r18, 255;
	selp.u32 	%r20, 1, 0, %p3;
	add.s32 	%r21, %r19, %r20;
	add.s32 	%r22, %r21, %r17;
	setp.gt.u32 	%p4, %r22, 255;
	selp.u16 	%rs229, 1, 0, %p4;
	ld.global.u8 	%rs230, [g_counter_initial+12];
	add.s16 	%rs231, %rs230, %rs229;
	add.s16 	%rs232, %rs231, %rs218;
	cvt.u32.u64 	%r23, %rd10;
	cvt.u32.u16 	%r24, %rs230;
	and.b32  	%r25, %r24, 255;
	selp.u32 	%r26, 1, 0, %p4;
	add.s32 	%r27, %r25, %r26;
	add.s32 	%r28, %r27, %r23;
	setp.gt.u32 	%p5, %r28, 255;
	selp.u16 	%rs233, 1, 0, %p5;
	ld.global.u8 	%rs234, [g_counter_initial+11];
	add.s16 	%rs235, %rs234, %rs233;
	cvt.u32.u16 	%r29, %rs234;
	and.b32  	%r30, %r29, 255;
	selp.u32 	%r31, 1, 0, %p5;
	add.s32 	%r32, %r30, %r31;
	setp.gt.u32 	%p6, %r32, 255;
	selp.u16 	%rs236, 1, 0, %p6;
	ld.global.u8 	%rs237, [g_counter_initial+10];
	add.s16 	%rs238, %rs237, %rs236;
	cvt.u32.u16 	%r33, %rs237;
	and.b32  	%r34, %r33, 255;
	selp.u32 	%r35, 1, 0, %p6;
	add.s32 	%r36, %r34, %r35;
	setp.gt.u32 	%p7, %r36, 255;
	selp.u16 	%rs239, 1, 0, %p7;
	ld.global.u8 	%rs240, [g_counter_initial+9];
	add.s16 	%rs241, %rs240, %rs239;
	cvt.u32.u16 	%r37, %rs240;
	and.b32  	%r38, %r37, 255;
	selp.u32 	%r39, 1, 0, %p7;
	add.s32 	%r40, %r38, %r39;
	setp.gt.u32 	%p8, %r40, 255;
	selp.u16 	%rs242, 1, 0, %p8;
	ld.global.u8 	%rs243, [g_counter_initial+8];
	add.s16 	%rs244, %rs243, %rs242;
	cvt.u32.u16 	%r41, %rs243;
	and.b32  	%r42, %r41, 255;
	selp.u32 	%r43, 1, 0, %p8;
	add.s32 	%r44, %r42, %r43;
	setp.gt.u32 	%p9, %r44, 255;
	selp.u16 	%rs245, 1, 0, %p9;
	ld.global.u8 	%rs246, [g_counter_initial+7];
	add.s16 	%rs247, %rs246, %rs245;
	cvt.u32.u16 	%r45, %rs246;
	and.b32  	%r46, %r45, 255;
	selp.u32 	%r47, 1, 0, %p9;
	add.s32 	%r48, %r46, %r47;
	setp.gt.u32 	%p10, %r48, 255;
	selp.u16 	%rs248, 1, 0, %p10;
	ld.global.u8 	%rs249, [g_counter_initial+6];
	add.s16 	%rs250, %rs249, %rs248;
	cvt.u32.u16 	%r49, %rs249;
	and.b32  	%r50, %r49, 255;
	selp.u32 	%r51, 1, 0, %p10;
	add.s32 	%r52, %r50, %r51;
	setp.gt.u32 	%p11, %r52, 255;
	selp.u16 	%rs251, 1, 0, %p11;
	ld.global.u8 	%rs252, [g_counter_initial+5];
	add.s16 	%rs253, %rs252, %rs251;
	cvt.u32.u16 	%r53, %rs252;
	and.b32  	%r54, %r53, 255;
	selp.u32 	%r55, 1, 0, %p11;
	add.s32 	%r56, %r54, %r55;
	setp.gt.u32 	%p12, %r56, 255;
	selp.u16 	%rs254, 1, 0, %p12;
	ld.global.u8 	%rs255, [g_counter_initial+4];
	add.s16 	%rs256, %rs255, %rs254;
	cvt.u32.u16 	%r57, %rs255;
	and.b32  	%r58, %r57, 255;
	selp.u32 	%r59, 1, 0, %p12;
	add.s32 	%r60, %r58, %r59;
	setp.gt.u32 	%p13, %r60, 255;
	selp.u16 	%rs257, 1, 0, %p13;
	ld.global.u8 	%rs258, [g_counter_initial+3];
	add.s16 	%rs259, %rs258, %rs257;
	cvt.u32.u16 	%r61, %rs258;
	and.b32  	%r62, %r61, 255;
	selp.u32 	%r63, 1, 0, %p13;
	add.s32 	%r64, %r62, %r63;
	setp.gt.u32 	%p14, %r64, 255;
	selp.u16 	%rs260, 1, 0, %p14;
	ld.global.u8 	%rs261, [g_counter_initial+2];
	add.s16 	%rs262, %rs261, %rs260;
	cvt.u32.u16 	%r65, %rs261;
	and.b32  	%r66, %r65, 255;
	selp.u32 	%r67, 1, 0, %p14;
	add.s32 	%r68, %r66, %r67;
	setp.gt.u32 	%p15, %r68, 255;
	selp.u16 	%rs263, 1, 0, %p15;
	ld.global.u8 	%rs264, [g_counter_initial+1];
	add.s16 	%rs265, %rs264, %rs263;
	cvt.u32.u16 	%r69, %rs264;
	and.b32  	%r70, %r69, 255;
	selp.u32 	%r71, 1, 0, %p15;
	add.s32 	%r72, %r70, %r71;
	setp.gt.u32 	%p16, %r72, 255;
	selp.u16 	%rs266, 1, 0, %p16;
	ld.global.u8 	%rs267, [g_counter_initial];
	add.s16 	%rs268, %rs267, %rs266;
	ld.global.u8 	%rs555, [%rd7+15];
	st.global.u8 	[%rd1+15], %rs555;
	xor.b16  	%rs537, %rs220, %rs555;
	ld.global.u8 	%rs586, [%rd7+31];
	st.global.u8 	[%rd1+31], %rs586;
	ld.global.u8 	%rs556, [%rd7+14];
	st.global.u8 	[%rd1+14], %rs556;
	xor.b16  	%rs538, %rs224, %rs556;
	ld.global.u8 	%rs585, [%rd7+30];
	st.global.u8 	[%rd1+30], %rs585;
	ld.global.u8 	%rs557, [%rd7+13];
	st.global.u8 	[%rd1+13], %rs557;
	xor.b16  	%rs539, %rs228, %rs557;
	ld.global.u8 	%rs584, [%rd7+29];
	st.global.u8 	[%rd1+29], %rs584;
	ld.global.u8 	%rs558, [%rd7+12];
	st.global.u8 	[%rd1+12], %rs558;
	xor.b16  	%rs540, %rs232, %rs558;
	ld.global.u8 	%rs583, [%rd7+28];
	st.global.u8 	[%rd1+28], %rs583;
	ld.global.u8 	%rs559, [%rd7+11];
	st.global.u8 	[%rd1+11], %rs559;
	xor.b16  	%rs541, %rs235, %rs559;
	ld.global.u8 	%rs582, [%rd7+27];
	st.global.u8 	[%rd1+27], %rs582;
	ld.global.u8 	%rs560, [%rd7+10];
	st.global.u8 	[%rd1+10], %rs560;
	xor.b16  	%rs542, %rs238, %rs560;
	ld.global.u8 	%rs581, [%rd7+26];
	st.global.u8 	[%rd1+26], %rs581;
	ld.global.u8 	%rs561, [%rd7+9];
	st.global.u8 	[%rd1+9], %rs561;
	xor.b16  	%rs543, %rs241, %rs561;
	ld.global.u8 	%rs580, [%rd7+25];
	st.global.u8 	[%rd1+25], %rs580;
	ld.global.u8 	%rs562, [%rd7+8];
	st.global.u8 	[%rd1+8], %rs562;
	xor.b16  	%rs544, %rs244, %rs562;
	ld.global.u8 	%rs579, [%rd7+24];
	st.global.u8 	[%rd1+24], %rs579;
	ld.global.u8 	%rs563, [%rd7+7];
	st.global.u8 	[%rd1+7], %rs563;
	xor.b16  	%rs545, %rs247, %rs563;
	ld.global.u8 	%rs578, [%rd7+23];
	st.global.u8 	[%rd1+23], %rs578;
	ld.global.u8 	%rs564, [%rd7+6];
	st.global.u8 	[%rd1+6], %rs564;
	xor.b16  	%rs546, %rs250, %rs564;
	ld.global.u8 	%rs577, [%rd7+22];
	st.global.u8 	[%rd1+22], %rs577;
	ld.global.u8 	%rs565, [%rd7+5];
	st.global.u8 	[%rd1+5], %rs565;
	xor.b16  	%rs547, %rs253, %rs565;
	ld.global.u8 	%rs576, [%rd7+21];
	st.global.u8 	[%rd1+21], %rs576;
	ld.global.u8 	%rs566, [%rd7+4];
	st.global.u8 	[%rd1+4], %rs566;
	xor.b16  	%rs548, %rs256, %rs566;
	ld.global.u8 	%rs575, [%rd7+20];
	st.global.u8 	[%rd1+20], %rs575;
	ld.global.u8 	%rs567, [%rd7+3];
	st.global.u8 	[%rd1+3], %rs567;
	xor.b16  	%rs549, %rs259, %rs567;
	ld.global.u8 	%rs574, [%rd7+19];
	st.global.u8 	[%rd1+19], %rs574;
	ld.global.u8 	%rs568, [%rd7+2];
	st.global.u8 	[%rd1+2], %rs568;
	xor.b16  	%rs550, %rs262, %rs568;
	ld.global.u8 	%rs573, [%rd7+18];
	st.global.u8 	[%rd1+18], %rs573;
	ld.global.u8 	%rs569, [%rd7+1];
	st.global.u8 	[%rd1+1], %rs569;
	xor.b16  	%rs551, %rs265, %rs569;
	ld.global.u8 	%rs572, [%rd7+17];
	st.global.u8 	[%rd1+17], %rs572;
	ld.global.u8 	%rs570, [%rd7];
	st.global.u8 	[%rd1], %rs570;
	xor.b16  	%rs552, %rs268, %rs570;
	ld.global.u8 	%rs571, [%rd7+16];
	mov.b16 	%rs553, 1;
	mov.u16 	%rs603, %rs553;
$L__BB0_2:
	cvt.u64.u16 	%rd11, %rs552;
	and.b64  	%rd12, %rd11, 255;
	mov.u64 	%rd13, sbox;
	add.s64 	%rd14, %rd13, %rd12;
	ld.const.u8 	%rs99, [%rd14];
	cvt.u64.u16 	%rd15, %rs551;
	and.b64  	%rd16, %rd15, 255;
	add.s64 	%rd17, %rd13, %rd16;
	ld.const.u8 	%rs100, [%rd17];
	cvt.u64.u16 	%rd18, %rs550;
	and.b64  	%rd19, %rd18, 255;
	add.s64 	%rd20, %rd13, %rd19;
	ld.const.u8 	%rs101, [%rd20];
	cvt.u64.u16 	%rd21, %rs549;
	and.b64  	%rd22, %rd21, 255;
	add.s64 	%rd23, %rd13, %rd22;
	ld.const.u8 	%rs102, [%rd23];
	cvt.u64.u16 	%rd24, %rs548;
	and.b64  	%rd25, %rd24, 255;
	add.s64 	%rd26, %rd13, %rd25;
	ld.const.u8 	%rs103, [%rd26];
	cvt.u64.u16 	%rd27, %rs547;
	and.b64  	%rd28, %rd27, 255;
	add.s64 	%rd29, %rd13, %rd28;
	ld.const.u8 	%rs104, [%rd29];
	cvt.u64.u16 	%rd30, %rs546;
	and.b64  	%rd31, %rd30, 255;
	add.s64 	%rd32, %rd13, %rd31;
	ld.const.u8 	%rs105, [%rd32];
	cvt.u64.u16 	%rd33, %rs545;
	and.b64  	%rd34, %rd33, 255;
	add.s64 	%rd35, %rd13, %rd34;
	ld.const.u8 	%rs106, [%rd35];
	cvt.u64.u16 	%rd36, %rs544;
	and.b64  	%rd37, %rd36, 255;
	add.s64 	%rd38, %rd13, %rd37;
	ld.const.u8 	%rs107, [%rd38];
	cvt.u64.u16 	%rd39, %rs543;
	and.b64  	%rd40, %rd39, 255;
	add.s64 	%rd41, %rd13, %rd40;
	ld.const.u8 	%rs108, [%rd41];
	cvt.u64.u16 	%rd42, %rs542;
	and.b64  	%rd43, %rd42, 255;
	add.s64 	%rd44, %rd13, %rd43;
	ld.const.u8 	%rs109, [%rd44];
	cvt.u64.u16 	%rd45, %rs541;
	and.b64  	%rd46, %rd45, 255;
	add.s64 	%rd47, %rd13, %rd46;
	ld.const.u8 	%rs110, [%rd47];
	cvt.u64.u16 	%rd48, %rs540;
	and.b64  	%rd49, %rd48, 255;
	add.s64 	%rd50, %rd13, %rd49;
	ld.const.u8 	%rs111, [%rd50];
	cvt.u64.u16 	%rd51, %rs539;
	and.b64  	%rd52, %rd51, 255;
	add.s64 	%rd53, %rd13, %rd52;
	ld.const.u8 	%rs112, [%rd53];
	cvt.u64.u16 	%rd54, %rs538;
	and.b64  	%rd55, %rd54, 255;
	add.s64 	%rd56, %rd13, %rd55;
	ld.const.u8 	%rs113, [%rd56];
	cvt.u64.u16 	%rd57, %rs537;
	and.b64  	%rd58, %rd57, 255;
	add.s64 	%rd59, %rd13, %rd58;
	ld.const.u8 	%rs114, [%rd59];
	and.b16  	%rs269, %rs553, 1;
	setp.eq.b16 	%p17, %rs269, 1;
	mov.u16 	%rs587, %rs586;
	mov.u16 	%rs588, %rs585;
	mov.u16 	%rs589, %rs584;
	mov.u16 	%rs590, %rs583;
	mov.u16 	%rs591, %rs582;
	mov.u16 	%rs592, %rs581;
	mov.u16 	%rs593, %rs580;
	mov.u16 	%rs594, %rs579;
	mov.u16 	%rs595, %rs578;
	mov.u16 	%rs596, %rs577;
	mov.u16 	%rs597, %rs576;
	mov.u16 	%rs598, %rs575;
	mov.u16 	%rs599, %rs574;
	mov.u16 	%rs600, %rs573;
	mov.u16 	%rs601, %rs572;
	mov.u16 	%rs602, %rs571;
	@%p17 bra 	$L__BB0_4;
	ld.param.u64 	%rd164, [_Z18aes256_encrypt_ecbPhmS_S__param_3];
	cvt.u64.u16 	%rd60, %rs584;
	and.b64  	%rd61, %rd60, 255;
	add.s64 	%rd63, %rd13, %rd61;
	ld.const.u8 	%rs270, [%rd63];
	xor.b16  	%rs271, %rs270, %rs570;
	xor.b16  	%rs570, %rs271, %rs603;
	cvt.s16.s8 	%rs272, %rs603;
	cvta.to.global.u64 	%rd64, %rd164;
	st.global.u8 	[%rd64], %rs570;
	cvt.u64.u16 	%rd65, %rs585;
	and.b64  	%rd66, %rd65, 255;
	add.s64 	%rd67, %rd13, %rd66;
	ld.const.u8 	%rs273, [%rd67];
	xor.b16  	%rs569, %rs569, %rs273;
	st.global.u8 	[%rd64+1], %rs569;
	cvt.u64.u16 	%rd68, %rs586;
	and.b64  	%rd69, %rd68, 255;
	add.s64 	%rd70, %rd13, %rd69;
	ld.const.u8 	%rs274, [%rd70];
	xor.b16  	%rs568, %rs568, %rs274;
	st.global.u8 	[%rd64+2], %rs568;
	cvt.u64.u16 	%rd71, %rs583;
	and.b64  	%rd72, %rd71, 255;
	add.s64 	%rd73, %rd13, %rd72;
	ld.const.u8 	%rs275, [%rd73];
	xor.b16  	%rs567, %rs567, %rs275;
	st.global.u8 	[%rd64+3], %rs567;
	shl.b16 	%rs276, %rs603, 1;
	shr.u16 	%rs277, %rs272, 7;
	and.b16  	%rs278, %rs277, 27;
	xor.b16  	%rs603, %rs278, %rs276;
	xor.b16  	%rs566, %rs566, %rs570;
	st.global.u8 	[%rd64+4], %rs566;
	xor.b16  	%rs565, %rs565, %rs569;
	st.global.u8 	[%rd64+5], %rs565;
	xor.b16  	%rs564, %rs564, %rs568;
	st.global.u8 	[%rd64+6], %rs564;
	xor.b16  	%rs563, %rs563, %rs567;
	st.global.u8 	[%rd64+7], %rs563;
	xor.b16  	%rs562, %rs562, %rs566;
	st.global.u8 	[%rd64+8], %rs562;
	xor.b16  	%rs561, %rs561, %rs565;
	st.global.u8 	[%rd64+9], %rs561;
	xor.b16  	%rs560, %rs560, %rs564;
	st.global.u8 	[%rd64+10], %rs560;
	xor.b16  	%rs559, %rs559, %rs563;
	st.global.u8 	[%rd64+11], %rs559;
	xor.b16  	%rs558, %rs558, %rs562;
	st.global.u8 	[%rd64+12], %rs558;
	xor.b16  	%rs557, %rs557, %rs561;
	st.global.u8 	[%rd64+13], %rs557;
	xor.b16  	%rs556, %rs556, %rs560;
	st.global.u8 	[%rd64+14], %rs556;
	xor.b16  	%rs555, %rs555, %rs559;
	st.global.u8 	[%rd64+15], %rs555;
	cvt.u64.u16 	%rd74, %rs558;
	and.b64  	%rd75, %rd74, 255;
	add.s64 	%rd76, %rd13, %rd75;
	ld.const.u8 	%rs279, [%rd76];
	xor.b16  	%rs571, %rs571, %rs279;
	st.global.u8 	[%rd64+16], %rs571;
	cvt.u64.u16 	%rd77, %rs557;
	and.b64  	%rd78, %rd77, 255;
	add.s64 	%rd79, %rd13, %rd78;
	ld.const.u8 	%rs280, [%rd79];
	xor.b16  	%rs572, %rs572, %rs280;
	st.global.u8 	[%rd64+17], %rs572;
	cvt.u64.u16 	%rd80, %rs556;
	and.b64  	%rd81, %rd80, 255;
	add.s64 	%rd82, %rd13, %rd81;
	ld.const.u8 	%rs281, [%rd82];
	xor.b16  	%rs573, %rs573, %rs281;
	st.global.u8 	[%rd64+18], %rs573;
	cvt.u64.u16 	%rd83, %rs555;
	and.b64  	%rd84, %rd83, 255;
	add.s64 	%rd85, %rd13, %rd84;
	ld.const.u8 	%rs282, [%rd85];
	xor.b16  	%rs574, %rs574, %rs282;
	xor.b16  	%rs575, %rs575, %rs571;
	xor.b16  	%rs576, %rs576, %rs572;
	xor.b16  	%rs577, %rs577, %rs573;
	xor.b16  	%rs578, %rs578, %rs574;
	xor.b16  	%rs579, %rs579, %rs575;
	xor.b16  	%rs580, %rs580, %rs576;
	xor.b16  	%rs581, %rs581, %rs577;
	xor.b16  	%rs582, %rs582, %rs578;
	xor.b16  	%rs583, %rs583, %rs579;
	xor.b16  	%rs584, %rs584, %rs580;
	xor.b16  	%rs585, %rs585, %rs581;
	xor.b16  	%rs586, %rs586, %rs582;
	mov.u16 	%rs587, %rs555;
	mov.u16 	%rs588, %rs556;
	mov.u16 	%rs589, %rs557;
	mov.u16 	%rs590, %rs558;
	mov.u16 	%rs591, %rs559;
	mov.u16 	%rs592, %rs560;
	mov.u16 	%rs593, %rs561;
	mov.u16 	%rs594, %rs562;
	mov.u16 	%rs595, %rs563;
	mov.u16 	%rs596, %rs564;
	mov.u16 	%rs597, %rs565;
	mov.u16 	%rs598, %rs566;
	mov.u16 	%rs599, %rs567;
	mov.u16 	%rs600, %rs568;
	mov.u16 	%rs601, %rs569;
	mov.u16 	%rs602, %rs570;
$L__BB0_4:
	xor.b16  	%rs283, %rs104, %rs99;
	cvt.s16.s8 	%rs284, %rs283;
	xor.b16  	%rs285, %rs283, %rs109;
	xor.b16  	%rs286, %rs285, %rs114;
	shl.b16 	%rs287, %rs283, 1;
	xor.b16  	%rs288, %rs109, %rs104;
	cvt.s16.s8 	%rs289, %rs288;
	shl.b16 	%rs290, %rs288, 1;
	xor.b16  	%rs291, %rs114, %rs109;
	cvt.s16.s8 	%rs292, %rs291;
	shl.b16 	%rs293, %rs291, 1;
	xor.b16  	%rs294, %rs114, %rs99;
	cvt.s16.s8 	%rs295, %rs294;
	shl.b16 	%rs296, %rs294, 1;
	xor.b16  	%rs297, %rs108, %rs103;
	cvt.s16.s8 	%rs298, %rs297;
	xor.b16  	%rs299, %rs297, %rs113;
	xor.b16  	%rs300, %rs299, %rs102;
	shl.b16 	%rs301, %rs297, 1;
	xor.b16  	%rs302, %rs113, %rs108;
	cvt.s16.s8 	%rs303, %rs302;
	shl.b16 	%rs304, %rs302, 1;
	xor.b16  	%rs305, %rs102, %rs113;
	cvt.s16.s8 	%rs306, %rs305;
	shl.b16 	%rs307, %rs305, 1;
	xor.b16  	%rs308, %rs102, %rs103;
	cvt.s16.s8 	%rs309, %rs308;
	shl.b16 	%rs310, %rs308, 1;
	xor.b16  	%rs311, %rs112, %rs107;
	cvt.s16.s8 	%rs312, %rs311;
	xor.b16  	%rs313, %rs311, %rs101;
	xor.b16  	%rs314, %rs313, %rs106;
	shl.b16 	%rs315, %rs311, 1;
	xor.b16  	%rs316, %rs101, %rs112;
	cvt.s16.s8 	%rs317, %rs316;
	shl.b16 	%rs318, %rs316, 1;
	xor.b16  	%rs319, %rs106, %rs101;
	cvt.s16.s8 	%rs320, %rs319;
	shl.b16 	%rs321, %rs319, 1;
	xor.b16  	%rs322, %rs106, %rs107;
	cvt.s16.s8 	%rs323, %rs322;
	shl.b16 	%rs324, %rs322, 1;
	xor.b16  	%rs325, %rs100, %rs111;
	cvt.s16.s8 	%rs326, %rs325;
	xor.b16  	%rs327, %rs325, %rs105;
	xor.b16  	%rs328, %rs327, %rs110;
	shl.b16 	%rs329, %rs325, 1;
	xor.b16  	%rs330, %rs105, %rs100;
	cvt.s16.s8 	%rs331, %rs330;
	shl.b16 	%rs332, %rs330, 1;
	xor.b16  	%rs333, %rs110, %rs105;
	cvt.s16.s8 	%rs334, %rs333;
	shl.b16 	%rs335, %rs333, 1;
	xor.b16  	%rs336, %rs110, %rs111;
	cvt.s16.s8 	%rs337, %rs336;
	shl.b16 	%rs338, %rs336, 1;
	setp.lt.s16 	%p18, %rs284, 0;
	xor.b16  	%rs339, %rs287, 27;
	selp.b16 	%rs340, %rs339, %rs287, %p18;
	xor.b16  	%rs341, %rs340, %rs602;
	xor.b16  	%rs342, %rs341, %rs99;
	xor.b16  	%rs552, %rs342, %rs286;
	setp.lt.s16 	%p19, %rs289, 0;
	xor.b16  	%rs343, %rs290, 27;
	selp.b16 	%rs344, %rs343, %rs290, %p19;
	xor.b16  	%rs345, %rs344, %rs601;
	xor.b16  	%rs346, %rs345, %rs104;
	xor.b16  	%rs551, %rs346, %rs286;
	setp.lt.s16 	%p20, %rs292, 0;
	xor.b16  	%rs347, %rs293, 27;
	selp.b16 	%rs348, %rs347, %rs293, %p20;
	xor.b16  	%rs349, %rs348, %rs600;
	xor.b16  	%rs350, %rs349, %rs109;
	xor.b16  	%rs550, %rs350, %rs286;
	setp.lt.s16 	%p21, %rs295, 0;
	xor.b16  	%rs351, %rs296, 27;
	selp.b16 	%rs352, %rs351, %rs296, %p21;
	xor.b16  	%rs353, %rs352, %rs599;
	xor.b16  	%rs549, %rs353, %rs285;
	setp.lt.s16 	%p22, %rs298, 0;
	xor.b16  	%rs354, %rs301, 27;
	selp.b16 	%rs355, %rs354, %rs301, %p22;
	xor.b16  	%rs356, %rs355, %rs598;
	xor.b16  	%rs357, %rs356, %rs103;
	xor.b16  	%rs548, %rs357, %rs300;
	setp.lt.s16 	%p23, %rs303, 0;
	xor.b16  	%rs358, %rs304, 27;
	selp.b16 	%rs359, %rs358, %rs304, %p23;
	xor.b16  	%rs360, %rs359, %rs597;
	xor.b16  	%rs361, %rs360, %rs108;
	xor.b16  	%rs547, %rs361, %rs300;
	setp.lt.s16 	%p24, %rs306, 0;
	xor.b16  	%rs362, %rs307, 27;
	selp.b16 	%rs363, %rs362, %rs307, %p24;
	xor.b16  	%rs364, %rs363, %rs596;
	xor.b16  	%rs365, %rs364, %rs113;
	xor.b16  	%rs546, %rs365, %rs300;
	setp.lt.s16 	%p25, %rs309, 0;
	xor.b16  	%rs366, %rs310, 27;
	selp.b16 	%rs367, %rs366, %rs310, %p25;
	xor.b16  	%rs368, %rs367, %rs595;
	xor.b16  	%rs545, %rs368, %rs299;
	setp.lt.s16 	%p26, %rs312, 0;
	xor.b16  	%rs369, %rs315, 27;
	selp.b16 	%rs370, %rs369, %rs315, %p26;
	xor.b16  	%rs371, %rs370, %rs594;
	xor.b16  	%rs372, %rs371, %rs107;
	xor.b16  	%rs544, %rs372, %rs314;
	setp.lt.s16 	%p27, %rs317, 0;
	xor.b16  	%rs373, %rs318, 27;
	selp.b16 	%rs374, %rs373, %rs318, %p27;
	xor.b16  	%rs375, %rs374, %rs593;
	xor.b16  	%rs376, %rs375, %rs112;
	xor.b16  	%rs543, %rs376, %rs314;
	setp.lt.s16 	%p28, %rs320, 0;
	xor.b16  	%rs377, %rs321, 27;
	selp.b16 	%rs378, %rs377, %rs321, %p28;
	xor.b16  	%rs379, %rs378, %rs592;
	xor.b16  	%rs380, %rs379, %rs101;
	xor.b16  	%rs542, %rs380, %rs314;
	setp.lt.s16 	%p29, %rs323, 0;
	xor.b16  	%rs381, %rs324, 27;
	selp.b16 	%rs382, %rs381, %rs324, %p29;
	xor.b16  	%rs383, %rs382, %rs591;
	xor.b16  	%rs541, %rs383, %rs313;
	setp.lt.s16 	%p30, %rs326, 0;
	xor.b16  	%rs384, %rs329, 27;
	selp.b16 	%rs385, %rs384, %rs329, %p30;
	xor.b16  	%rs386, %rs385, %rs590;
	xor.b16  	%rs387, %rs386, %rs111;
	xor.b16  	%rs540, %rs387, %rs328;
	setp.lt.s16 	%p31, %rs331, 0;
	xor.b16  	%rs388, %rs332, 27;
	selp.b16 	%rs389, %rs388, %rs332, %p31;
	xor.b16  	%rs390, %rs389, %rs589;
	xor.b16  	%rs391, %rs390, %rs100;
	xor.b16  	%rs539, %rs391, %rs328;
	setp.lt.s16 	%p32, %rs334, 0;
	xor.b16  	%rs392, %rs335, 27;
	selp.b16 	%rs393, %rs392, %rs335, %p32;
	xor.b16  	%rs394, %rs393, %rs588;
	xor.b16  	%rs395, %rs394, %rs105;
	xor.b16  	%rs538, %rs395, %rs328;
	setp.lt.s16 	%p33, %rs337, 0;
	xor.b16  	%rs396, %rs338, 27;
	selp.b16 	%rs397, %rs396, %rs338, %p33;
	xor.b16  	%rs398, %rs397, %rs587;
	xor.b16  	%rs537, %rs398, %rs327;
	add.s16 	%rs213, %rs553, 1;
	and.b16  	%rs399, %rs553, 255;
	setp.lt.u16 	%p34, %rs399, 13;
	mov.u16 	%rs553, %rs213;
	@%p34 bra 	$L__BB0_2;
	ld.param.u64 	%rd165, [_Z18aes256_encrypt_ecbPhmS_S__param_3];
	ld.param.u64 	%rd163, [_Z18aes256_encrypt_ecbPhmS_S__param_0];
	cvt.u64.u16 	%rd86, %rs552;
	and.b64  	%rd87, %rd86, 255;
	mov.u64 	%rd88, sbox;
	add.s64 	%rd89, %rd88, %rd87;
	ld.const.u8 	%rs400, [%rd89];
	cvt.u64.u16 	%rd90, %rs551;
	and.b64  	%rd91, %rd90, 255;
	add.s64 	%rd92, %rd88, %rd91;
	ld.const.u8 	%rs401, [%rd92];
	cvt.u64.u16 	%rd93, %rs550;
	and.b64  	%rd94, %rd93, 255;
	add.s64 	%rd95, %rd88, %rd94;
	ld.const.u8 	%rs402, [%rd95];
	cvt.u64.u16 	%rd96, %rs549;
	and.b64  	%rd97, %rd96, 255;
	add.s64 	%rd98, %rd88, %rd97;
	ld.const.u8 	%rs403, [%rd98];
	cvt.u64.u16 	%rd99, %rs548;
	and.b64  	%rd100, %rd99, 255;
	add.s64 	%rd101, %rd88, %rd100;
	ld.const.u8 	%rs404, [%rd101];
	cvt.u64.u16 	%rd102, %rs547;
	and.b64  	%rd103, %rd102, 255;
	add.s64 	%rd104, %rd88, %rd103;
	ld.const.u8 	%rs405, [%rd104];
	cvt.u64.u16 	%rd105, %rs546;
	and.b64  	%rd106, %rd105, 255;
	add.s64 	%rd107, %rd88, %rd106;
	ld.const.u8 	%rs406, [%rd107];
	cvt.u64.u16 	%rd108, %rs545;
	and.b64  	%rd109, %rd108, 255;
	add.s64 	%rd110, %rd88, %rd109;
	ld.const.u8 	%rs407, [%rd110];
	cvt.u64.u16 	%rd111, %rs544;
	and.b64  	%rd112, %rd111, 255;
	add.s64 	%rd113, %rd88, %rd112;
	ld.const.u8 	%rs408, [%rd113];
	cvt.u64.u16 	%rd114, %rs543;
	and.b64  	%rd115, %rd114, 255;
	add.s64 	%rd116, %rd88, %rd115;
	ld.const.u8 	%rs409, [%rd116];
	cvt.u64.u16 	%rd117, %rs542;
	and.b64  	%rd118, %rd117, 255;
	add.s64 	%rd119, %rd88, %rd118;
	ld.const.u8 	%rs410, [%rd119];
	cvt.u64.u16 	%rd120, %rs541;
	and.b64  	%rd121, %rd120, 255;
	add.s64 	%rd122, %rd88, %rd121;
	ld.const.u8 	%rs411, [%rd122];
	cvt.u64.u16 	%rd123, %rs540;
	and.b64  	%rd124, %rd123, 255;
	add.s64 	%rd125, %rd88, %rd124;
	ld.const.u8 	%rs412, [%rd125];
	cvt.u64.u16 	%rd126, %rs539;
	and.b64  	%rd127, %rd126, 255;
	add.s64 	%rd128, %rd88, %rd127;
	ld.const.u8 	%rs413, [%rd128];
	cvt.u64.u16 	%rd129, %rs538;
	and.b64  	%rd130, %rd129, 255;
	add.s64 	%rd131, %rd88, %rd130;
	ld.const.u8 	%rs414, [%rd131];
	cvt.u64.u16 	%rd132, %rs537;
	and.b64  	%rd133, %rd132, 255;
	add.s64 	%rd134, %rd88, %rd133;
	ld.const.u8 	%rs415, [%rd134];
	cvt.u64.u16 	%rd135, %rs584;
	and.b64  	%rd136, %rd135, 255;
	add.s64 	%rd137, %rd88, %rd136;
	ld.const.u8 	%rs416, [%rd137];
	xor.b16  	%rs417, %rs416, %rs570;
	xor.b16  	%rs418, %rs417, %rs603;
	cvta.to.global.u64 	%rd138, %rd165;
	st.global.u8 	[%rd138], %rs418;
	cvt.u64.u16 	%rd139, %rs585;
	and.b64  	%rd140, %rd139, 255;
	add.s64 	%rd141, %rd88, %rd140;
	ld.const.u8 	%rs419, [%rd141];
	xor.b16  	%rs420, %rs569, %rs419;
	st.global.u8 	[%rd138+1], %rs420;
	cvt.u64.u16 	%rd142, %rs586;
	and.b64  	%rd143, %rd142, 255;
	add.s64 	%rd144, %rd88, %rd143;
	ld.const.u8 	%rs421, [%rd144];
	xor.b16  	%rs422, %rs568, %rs421;
	st.global.u8 	[%rd138+2], %rs422;
	cvt.u64.u16 	%rd145, %rs583;
	and.b64  	%rd146, %rd145, 255;
	add.s64 	%rd147, %rd88, %rd146;
	ld.const.u8 	%rs423, [%rd147];
	xor.b16  	%rs424, %rs567, %rs423;
	st.global.u8 	[%rd138+3], %rs424;
	xor.b16  	%rs425, %rs566, %rs418;
	st.global.u8 	[%rd138+4], %rs425;
	xor.b16  	%rs426, %rs565, %rs420;
	st.global.u8 	[%rd138+5], %rs426;
	xor.b16  	%rs427, %rs564, %rs422;
	st.global.u8 	[%rd138+6], %rs427;
	xor.b16  	%rs428, %rs563, %rs424;
	st.global.u8 	[%rd138+7], %rs428;
	xor.b16  	%rs429, %rs562, %rs425;
	st.global.u8 	[%rd138+8], %rs429;
	xor.b16  	%rs430, %rs561, %rs426;
	st.global.u8 	[%rd138+9], %rs430;
	xor.b16  	%rs431, %rs560, %rs427;
	st.global.u8 	[%rd138+10], %rs431;
	xor.b16  	%rs432, %rs559, %rs428;
	st.global.u8 	[%rd138+11], %rs432;
	xor.b16  	%rs433, %rs558, %rs429;
	st.global.u8 	[%rd138+12], %rs433;
	xor.b16  	%rs434, %rs557, %rs430;
	st.global.u8 	[%rd138+13], %rs434;
	xor.b16  	%rs435, %rs556, %rs431;
	st.global.u8 	[%rd138+14], %rs435;
	xor.b16  	%rs436, %rs555, %rs432;
	st.global.u8 	[%rd138+15], %rs436;
	cvt.u64.u16 	%rd148, %rs433;
	and.b64  	%rd149, %rd148, 255;
	add.s64 	%rd150, %rd88, %rd149;
	ld.const.u8 	%rs437, [%rd150];
	xor.b16  	%rs438, %rs571, %rs437;
	st.global.u8 	[%rd138+16], %rs438;
	cvt.u64.u16 	%rd151, %rs434;
	and.b64  	%rd152, %rd151, 255;
	add.s64 	%rd153, %rd88, %rd152;
	ld.const.u8 	%rs439, [%rd153];
	xor.b16  	%rs440, %rs572, %rs439;
	st.global.u8 	[%rd138+17], %rs440;
	cvt.u64.u16 	%rd154, %rs435;
	and.b64  	%rd155, %rd154, 255;
	add.s64 	%rd156, %rd88, %rd155;
	ld.const.u8 	%rs441, [%rd156];
	xor.b16  	%rs442, %rs573, %rs441;
	st.global.u8 	[%rd138+18], %rs442;
	cvt.u64.u16 	%rd157, %rs436;
	and.b64  	%rd158, %rd157, 255;
	add.s64 	%rd159, %rd88, %rd158;
	ld.const.u8 	%rs443, [%rd159];
	xor.b16  	%rs444, %rs574, %rs443;
	st.global.u8 	[%rd138+19], %rs444;
	xor.b16  	%rs445, %rs575, %rs438;
	st.global.u8 	[%rd138+20], %rs445;
	xor.b16  	%rs446, %rs576, %rs440;
	st.global.u8 	[%rd138+21], %rs446;
	xor.b16  	%rs447, %rs577, %rs442;
	st.global.u8 	[%rd138+22], %rs447;
	xor.b16  	%rs448, %rs578, %rs444;
	st.global.u8 	[%rd138+23], %rs448;
	xor.b16  	%rs449, %rs579, %rs445;
	st.global.u8 	[%rd138+24], %rs449;
	xor.b16  	%rs450, %rs580, %rs446;
	st.global.u8 	[%rd138+25], %rs450;
	xor.b16  	%rs451, %rs581, %rs447;
	st.global.u8 	[%rd138+26], %rs451;
	xor.b16  	%rs452, %rs582, %rs448;
	st.global.u8 	[%rd138+27], %rs452;
	xor.b16  	%rs453, %rs583, %rs449;
	st.global.u8 	[%rd138+28], %rs453;
	xor.b16  	%rs454, %rs584, %rs450;
	st.global.u8 	[%rd138+29], %rs454;
	xor.b16  	%rs455, %rs585, %rs451;
	st.global.u8 	[%rd138+30], %rs455;
	xor.b16  	%rs456, %rs586, %rs452;
	st.global.u8 	[%rd138+31], %rs456;
	mov.u32 	%r73, %ctaid.x;
	shl.b32 	%r74, %r73, 9;
	mov.u32 	%r75, %tid.x;
	add.s32 	%r76, %r74, %r75;
	mul.wide.u32 	%rd160, %r76, 16;
	cvta.to.global.u64 	%rd161, %rd163;
	add.s64 	%rd162, %rd161, %rd160;
	ld.global.u8 	%rs457, [%rd162];
	xor.b16  	%rs458, %rs400, %rs457;
	xor.b16  	%rs459, %rs458, %rs418;
	st.global.u8 	[%rd162], %rs459;
	ld.global.u8 	%rs460, [%rd162+1];
	xor.b16  	%rs461, %rs405, %rs460;
	xor.b16  	%rs462, %rs461, %rs420;
	st.global.u8 	[%rd162+1], %rs462;
	ld.global.u8 	%rs463, [%rd162+2];
	xor.b16  	%rs464, %rs410, %rs463;
	xor.b16  	%rs465, %rs464, %rs422;
	st.global.u8 	[%rd162+2], %rs465;
	ld.global.u8 	%rs466, [%rd162+3];
	xor.b16  	%rs467, %rs415, %rs466;
	xor.b16  	%rs468, %rs467, %rs424;
	st.global.u8 	[%rd162+3], %rs468;
	ld.global.u8 	%rs469, [%rd162+4];
	xor.b16  	%rs470, %rs404, %rs469;
	xor.b16  	%rs471, %rs470, %rs425;
	st.global.u8 	[%rd162+4], %rs471;
	ld.global.u8 	%rs472, [%rd162+5];
	xor.b16  	%rs473, %rs409, %rs472;
	xor.b16  	%rs474, %rs473, %rs426;
	st.global.u8 	[%rd162+5], %rs474;
	ld.global.u8 	%rs475, [%rd162+6];
	xor.b16  	%rs476, %rs414, %rs475;
	xor.b16  	%rs477, %rs476, %rs427;
	st.global.u8 	[%rd162+6], %rs477;
	ld.global.u8 	%rs478, [%rd162+7];
	xor.b16  	%rs479, %rs403, %rs478;
	xor.b16  	%rs480, %rs479, %rs428;
	st.global.u8 	[%rd162+7], %rs480;
	ld.global.u8 	%rs481, [%rd162+8];
	xor.b16  	%rs482, %rs408, %rs481;
	xor.b16  	%rs483, %rs482, %rs429;
	st.global.u8 	[%rd162+8], %rs483;
	ld.global.u8 	%rs484, [%rd162+9];
	xor.b16  	%rs485, %rs413, %rs484;
	xor.b16  	%rs486, %rs485, %rs430;
	st.global.u8 	[%rd162+9], %rs486;
	ld.global.u8 	%rs487, [%rd162+10];
	xor.b16  	%rs488, %rs402, %rs487;
	xor.b16  	%rs489, %rs488, %rs431;
	st.global.u8 	[%rd162+10], %rs489;
	ld.global.u8 	%rs490, [%rd162+11];
	xor.b16  	%rs491, %rs407, %rs490;
	xor.b16  	%rs492, %rs491, %rs432;
	st.global.u8 	[%rd162+11], %rs492;
	ld.global.u8 	%rs493, [%rd162+12];
	xor.b16  	%rs494, %rs412, %rs493;
	xor.b16  	%rs495, %rs494, %rs433;
	st.global.u8 	[%rd162+12], %rs495;
	ld.global.u8 	%rs496, [%rd162+13];
	xor.b16  	%rs497, %rs401, %rs496;
	xor.b16  	%rs498, %rs497, %rs434;
	st.global.u8 	[%rd162+13], %rs498;
	ld.global.u8 	%rs499, [%rd162+14];
	xor.b16  	%rs500, %rs406, %rs499;
	xor.b16  	%rs501, %rs500, %rs435;
	st.global.u8 	[%rd162+14], %rs501;
	ld.global.u8 	%rs502, [%rd162+15];
	xor.b16  	%rs503, %rs411, %rs502;
	xor.b16  	%rs504, %rs503, %rs436;
	st.global.u8 	[%rd162+15], %rs504;
	bar.sync 	0;
$L__BB0_6:
	ret;

}
	// .globl	_Z8GPU_initv
.visible .entry _Z8GPU_initv()
{


	ret;

}


// ===== COMPILED SASS (sm_100) =====

	.target	sm_100

	.elftype	@"ET_EXEC"


//--------------------- .note.nv.tkinfo           --------------------------
	.section	.note.nv.tkinfo,"",@"SHT_NOTE"
	.sectionflags	@"SHF_NOTE_NV_TKINFO"
	.tkinfo
        /*0018*/ 	.word	0x00000002
        /*0030*/ 	.string	""
        /*0030*/ 	.string	"ptxas"
        /*0030*/ 	.string	"Cuda compilation tools, release 13.0, V13.0.88"
        /*0030*/ 	.string	"Build cuda_13.0.r13.0/compiler.36424714_0"
        /*0030*/ 	.string	"-arch sm_100 -m 64 "



//--------------------- .note.nv.cuinfo           --------------------------
	.section	.note.nv.cuinfo,"",@"SHT_NOTE"
	.sectionflags	@"SHF_NOTE_NV_CUINFO"
        /*0018*/ 	.short	0x0002
        /*001a*/ 	.short	0x0064
        /*001c*/ 	.short	0x0082
	.zero		2


//--------------------- .nv.info                  --------------------------
	.section	.nv.info,"",@"SHT_CUDA_INFO"
	.align	4


	//----- nvinfo : EIATTR_REGCOUNT
	.align		4
        /*0000*/ 	.byte	0x04, 0x2f
        /*0002*/ 	.short	(.L_4 - .L_3)
	.align		4
.L_3:
        /*0004*/ 	.word	index@(_Z18aes256_encrypt_ecbPhmS_S_)
        /*0008*/ 	.word	0x00000048


	//----- nvinfo : EIATTR_FRAME_SIZE
	.align		4
.L_4:
        /*000c*/ 	.byte	0x04, 0x11
        /*000e*/ 	.short	(.L_6 - .L_5)
	.align		4
.L_5:
        /*0010*/ 	.word	index@(_Z18aes256_encrypt_ecbPhmS_S_)
        /*0014*/ 	.word	0x00000000


	//----- nvinfo : EIATTR_REGCOUNT
	.align		4
.L_6:
        /*0018*/ 	.byte	0x04, 0x2f
        /*001a*/ 	.short	(.L_8 - .L_7)
	.align		4
.L_7:
        /*001c*/ 	.word	index@(_Z8GPU_initv)
        /*0020*/ 	.word	0x00000004


	//----- nvinfo : EIATTR_FRAME_SIZE
	.align		4
.L_8:
        /*0024*/ 	.byte	0x04, 0x11
        /*0026*/ 	.short	(.L_10 - .L_9)
	.align		4
.L_9:
        /*0028*/ 	.word	index@(_Z8GPU_initv)
        /*002c*/ 	.word	0x00000000


	//----- nvinfo : EIATTR_MIN_STACK_SIZE
	.align		4
.L_10:
        /*0030*/ 	.byte	0x04, 0x12
        /*0032*/ 	.short	(.L_12 - .L_11)
	.align		4
.L_11:
        /*0034*/ 	.word	index@(_Z8GPU_initv)
        /*0038*/ 	.word	0x00000000


	//----- nvinfo : EIATTR_MIN_STACK_SIZE
	.align		4
.L_12:
        /*003c*/ 	.byte	0x04, 0x12
        /*003e*/ 	.short	(.L_14 - .L_13)
	.align		4
.L_13:
        /*0040*/ 	.word	index@(_Z18aes256_encrypt_ecbPhmS_S_)
        /*0044*/ 	.word	0x00000000
.L_14:


//--------------------- .nv.compat                --------------------------
	.section	.nv.compat,"",@"SHT_CUDA_COMPAT_INFO"
	.align	4
        /*0000*/ 	.byte	0x02, 0x09, 0x00, 0x00, 0x02, 0x02, 0x01, 0x00, 0x02, 0x05, 0x05, 0x00, 0x03, 0x07, 0x01, 0x01
        /*0010*/ 	.byte	0x02, 0x03, 0x00, 0x00, 0x02, 0x06, 0x01, 0x00, 0x04, 0x0b, 0x08, 0x00, 0x09, 0x00, 0x00, 0x00
        /*0020*/ 	.byte	0x00, 0x00, 0x00, 0x00


//--------------------- .nv.info._Z8GPU_initv     --------------------------
	.section	.nv.info._Z8GPU_initv,"",@"SHT_CUDA_INFO"
	.sectionflags	@""
	.align	4


	//----- nvinfo : EIATTR_CUDA_API_VERSION
	.align		4
        /*0000*/ 	.byte	0x04, 0x37
        /*0002*/ 	.short	(.L_16 - .L_15)
.L_15:
        /*0004*/ 	.word	0x00000082


	//----- nvinfo : EIATTR_SPARSE_MMA_MASK
	.align		4
.L_16:
        /*0008*/ 	.byte	0x03, 0x50
        /*000a*/ 	.short	0x0000


	//----- nvinfo : EIATTR_MAXREG_COUNT
	.align		4
        /*000c*/ 	.byte	0x03, 0x1b
        /*000e*/ 	.short	0x00ff


	//----- nvinfo : EIATTR_MERCURY_ISA_VERSION
	.align		4
        /*0010*/ 	.byte	0x03, 0x5f
        /*0012*/ 	.short	0x0101


	//----- nvinfo : EIATTR_VRC_CTA_INIT_COUNT
	.align		4
        /*0014*/ 	.byte	0x02, 0x4a
	.zero		1
	.zero		1


	//----- nvinfo : EIATTR_EXIT_INSTR_OFFSETS
	.align		4
        /*0018*/ 	.byte	0x04, 0x1c
        /*001a*/ 	.short	(.L_18 - .L_17)


	//   ....[0]....
.L_17:
        /*001c*/ 	.word	0x00000010


	//----- nvinfo : EIATTR_SW_WAR
	.align		4
.L_18:
        /*0020*/ 	.byte	0x04, 0x36
        /*0022*/ 	.short	(.L_20 - .L_19)
.L_19:
        /*0024*/ 	.word	0x00000008
.L_20:


//--------------------- .nv.info._Z18aes256_encrypt_ecbPhmS_S_ --------------------------
	.section	.nv.info._Z18aes256_encrypt_ecbPhmS_S_,"",@"SHT_CUDA_INFO"
	.sectionflags	@""
	.align	4


	//----- nvinfo : EIATTR_CUDA_API_VERSION
	.align		4
        /*0000*/ 	.byte	0x04, 0x37
        /*0002*/ 	.short	(.L_22 - .L_21)
.L_21:
        /*0004*/ 	.word	0x00000082


	//----- nvinfo : EIATTR_KPARAM_INFO
	.align		4
.L_22:
        /*0008*/ 	.byte	0x04, 0x17
        /*000a*/ 	.short	(.L_24 - .L_23)
.L_23:
        /*000c*/ 	.word	0x00000000
        /*0010*/ 	.short	0x0003
        /*0012*/ 	.short	0x0018
        /*0014*/ 	.byte	0x00, 0xf5, 0x21, 0x00


	//----- nvinfo : EIATTR_KPARAM_INFO
	.align		4
.L_24:
        /*0018*/ 	.byte	0x04, 0x17
        /*001a*/ 	.short	(.L_26 - .L_25)
.L_25:
        /*001c*/ 	.word	0x00000000
        /*0020*/ 	.short	0x0002
        /*0022*/ 	.short	0x0010
        /*0024*/ 	.byte	0x00, 0xf5, 0x21, 0x00


	//----- nvinfo : EIATTR_KPARAM_INFO
	.align		4
.L_26:
        /*0028*/ 	.byte	0x04, 0x17
        /*002a*/ 	.short	(.L_28 - .L_27)
.L_27:
        /*002c*/ 	.word	0x00000000
        /*0030*/ 	.short	0x0001
        /*0032*/ 	.short	0x0008
        /*0034*/ 	.byte	0x00, 0xf0, 0x21, 0x00


	//----- nvinfo : EIATTR_KPARAM_INFO
	.align		4
.L_28:
        /*0038*/ 	.byte	0x04, 0x17
        /*003a*/ 	.short	(.L_30 - .L_29)
.L_29:
        /*003c*/ 	.word	0x00000000
        /*0040*/ 	.short	0x0000
        /*0042*/ 	.short	0x0000
        /*0044*/ 	.byte	0x00, 0xf5, 0x21, 0x00


	//----- nvinfo : EIATTR_SPARSE_MMA_MASK
	.align		4
.L_30:
        /*0048*/ 	.byte	0x03, 0x50
        /*004a*/ 	.short	0x0000


	//----- nvinfo : EIATTR_MAXREG_COUNT
	.align		4
        /*004c*/ 	.byte	0x03, 0x1b
        /*004e*/ 	.short	0x00ff


	//----- nvinfo : EIATTR_NUM_BARRIERS
	.align		4
        /*0050*/ 	.byte	0x02, 0x4c
        /*0052*/ 	.byte	0x01
	.zero		1


	//----- nvinfo : EIATTR_MERCURY_ISA_VERSION
	.align		4
        /*0054*/ 	.byte	0x03, 0x5f
        /*0056*/ 	.short	0x0101


	//----- nvinfo : EIATTR_VRC_CTA_INIT_COUNT
	.align		4
        /*0058*/ 	.byte	0x02, 0x4a
	.zero		1
	.zero		1


	//----- nvinfo : EIATTR_EXIT_INSTR_OFFSETS
	.align		4
        /*005c*/ 	.byte	0x04, 0x1c
        /*005e*/ 	.short	(.L_32 - .L_31)


	//   ....[0]....
.L_31:
        /*0060*/ 	.word	0x00000070


	//   ....[1]....
        /*0064*/ 	.word	0x00002ad0


	//----- nvinfo : EIATTR_CBANK_PARAM_SIZE
	.align		4
.L_32:
        /*0068*/ 	.byte	0x03, 0x19
        /*006a*/ 	.short	0x0020


	//----- nvinfo : EIATTR_PARAM_CBANK
	.align		4
        /*006c*/ 	.byte	0x04, 0x0a
        /*006e*/ 	.short	(.L_34 - .L_33)
	.align		4
.L_33:
        /*0070*/ 	.word	index@(.nv.constant0._Z18aes256_encrypt_ecbPhmS_S_)
        /*0074*/ 	.short	0x0380
        /*0076*/ 	.short	0x0020


	//----- nvinfo : EIATTR_SW_WAR
	.align		4
.L_34:
        /*0078*/ 	.byte	0x04, 0x36
        /*007a*/ 	.short	(.L_36 - .L_35)
.L_35:
        /*007c*/ 	.word	0x00000008
.L_36:


//--------------------- .nv.callgraph             --------------------------
	.section	.nv.callgraph,"",@"SHT_CUDA_CALLGRAPH"
	.align	4
	.sectionentsize	8
	.align		4
        /*0000*/ 	.word	0x00000000
	.align		4
        /*0004*/ 	.word	0xffffffff
	.align		4
        /*0008*/ 	.word	0x00000000
	.align		4
        /*000c*/ 	.word	0xfffffffe
	.align		4
        /*0010*/ 	.word	0x00000000
	.align		4
        /*0014*/ 	.word	0xfffffffd
	.align		4
        /*0018*/ 	.word	0x00000000
	.align		4
        /*001c*/ 	.word	0xfffffffc


//--------------------- .nv.constant4             --------------------------
	.section	.nv.constant4,"a",@progbits
	.align	8
	.align		8
.nv.constant4:
        /*0000*/ 	.dword	g_counter_initial


//--------------------- .nv.constant3             --------------------------
	.section	.nv.constant3,"a",@progbits
.nv.constant3:
	.type		sbox,@object
	.size		sbox,(sboxinv - sbox)
sbox:
        /*0000*/ 	.byte	0x63, 0x7c, 0x77, 0x7b, 0xf2, 0x6b, 0x6f, 0xc5, 0x30, 0x01, 0x67, 0x2b, 0xfe, 0xd7, 0xab, 0x76
        /* <DEDUP_REMOVED lines=15> */
	.type		sboxinv,@object
	.size		sboxinv,(.L_2 - sboxinv)
sboxinv:
        /* <DEDUP_REMOVED lines=16> */
.L_2:


//--------------------- .text._Z8GPU_initv        --------------------------
	.section	.text._Z8GPU_initv,"ax",@progbits
	.align	128
        .global         _Z8GPU_initv
        .type           _Z8GPU_initv,@function
        .size           _Z8GPU_initv,(.L_x_4 - _Z8GPU_initv)
        .other          _Z8GPU_initv,@"STO_CUDA_ENTRY STV_DEFAULT"
_Z8GPU_initv:
.text._Z8GPU_initv:
[----:B------:R-:W-:Y:S01]  /*0000*/  LDC R1, c[0x0][0x37c] ;  /* 0x0000df00ff017b82 */ /* 0x000fe20000000800 */
[----:B------:R-:W-:Y:S05]  /*0010*/  EXIT ;  /* 0x000000000000794d */ /* 0x000fea0003800000 */
.L_x_0:
[----:B------:R-:W-:-:S00]  /*0020*/  BRA `(.L_x_0) ;  /* 0xfffffffc00fc7947 */ /* 0x000fc0000383ffff */
[----:B------:R-:W-:-:S00]  /*0030*/  NOP ;  /* 0x0000000000007918 */ /* 0x000fc00000000000 */
        /* <DEDUP_REMOVED lines=12> */
.L_x_4:


//--------------------- .text._Z18aes256_encrypt_ecbPhmS_S_ --------------------------
	.section	.text._Z18aes256_encrypt_ecbPhmS_S_,"ax",@progbits
	.align	128
        .global         _Z18aes256_encrypt_ecbPhmS_S_
        .type           _Z18aes256_encrypt_ecbPhmS_S_,@function
        .size           _Z18aes256_encrypt_ecbPhmS_S_,(.L_x_5 - _Z18aes256_encrypt_ecbPhmS_S_)
        .other          _Z18aes256_encrypt_ecbPhmS_S_,@"STO_CUDA_ENTRY STV_DEFAULT"
_Z18aes256_encrypt_ecbPhmS_S_:
.text._Z18aes256_encrypt_ecbPhmS_S_:
[----:B------:R-:W-:Y:S01]  /*0000*/  LDC R1, c[0x0][0x37c] ;  /* 0x0000df00ff017b82 */ /* 0x000fe20000000800 */
[----:B------:R-:W0:Y:S01]  /*0010*/  S2R R34, SR_CTAID.X ;  /* 0x0000000000227919 */ /* 0x000e220000002500 */
[----:B------:R-:W1:Y:S01]  /*0020*/  LDCU.64 UR4, c[0x0][0x388] ;  /* 0x00007100ff0477ac */ /* 0x000e620008000a00 */
[----:B------:R-:W0:Y:S02]  /*0030*/  S2R R41, SR_TID.X ;  /* 0x0000000000297919 */ /* 0x000e240000002100 */
[----:B0-----:R-:W-:-:S05]  /*0040*/  IMAD R34, R34, 0x200, R41 ;  /* 0x0000020022227824 */ /* 0x001fca00078e0229 */
[----:B-1----:R-:W-:-:S04]  /*0050*/  ISETP.GE.U32.AND P0, PT, R34, UR4, PT ;  /* 0x0000000422007c0c */ /* 0x002fc8000bf06070 */
[----:B------:R-:W-:-:S13]  /*0060*/  ISETP.GE.U32.AND.EX P0, PT, RZ, UR5, PT, P0 ;  /* 0x00000005ff007c0c */ /* 0x000fda000bf06100 */
[----:B------:R-:W-:Y:S05]  /*0070*/  @P0 EXIT ;  /* 0x000000000000094d */ /* 0x000fea0003800000 */
[----:B------:R-:W0:Y:S01]  /*0080*/  LDC.64 R30, c[0x0][0x390] ;  /* 0x0000e400ff1e7b82 */ /* 0x000e220000000a00 */
[----:B------:R-:W0:Y:S02]  /*0090*/  LDCU.64 UR4, c[0x0][0x358] ;  /* 0x00006b00ff0477ac */ /* 0x000e240008000a00 */
[----:B0-----:R-:W2:Y:S05]  /*00a0*/  LDG.E.U8 R2, desc[UR4][R30.64+0xf] ;  /* 0x00000f041e027981 */ /* 0x001eaa000c1e1100 */
[----:B------:R-:W0:Y:S08]  /*00b0*/  LDC.64 R8, c[0x4][RZ] ;  /* 0x01000000ff087b82 */ /* 0x000e300000000a00 */
[----:B------:R-:W2:Y:S01]  /*00c0*/  LDC.64 R32, c[0x0][0x398] ;  /* 0x0000e600ff207b82 */ /* 0x000ea20000000a00 */
[----:B0-----:R-:W3:Y:S04]  /*00d0*/  LDG.E.U8 R50, desc[UR4][R8.64+0xf] ;  /* 0x00000f0408327981 */ /* 0x001ee8000c1e1100 */
[----:B------:R-:W4:Y:S04]  /*00e0*/  LDG.E.U8 R38, desc[UR4][R8.64+0xe] ;  /* 0x00000e0408267981 */ /* 0x000f28000c1e1100 */
        /* <DEDUP_REMOVED lines=13> */
[----:B------:R0:W4:Y:S04]  /*01c0*/  LDG.E.U8 R43, desc[UR4][R8.64] ;  /* 0x00000004082b7981 */ /* 0x000128000c1e1100 */
[----:B--2---:R-:W-:Y:S04]  /*01d0*/  STG.E.U8 desc[UR4][R32.64+0xf], R2 ;  /* 0x00000f0220007986 */ /* 0x004fe8000c101104 */
[----:B------:R-:W2:Y:S04]  /*01e0*/  LDG.E.U8 R18, desc[UR4][R30.64+0x1f] ;  /* 0x00001f041e127981 */ /* 0x000ea8000c1e1100 */
        /* <DEDUP_REMOVED lines=55> */
[----:B------:R-:W2:Y:S01]  /*0560*/  LDG.E.U8 R26, desc[UR4][R30.64+0x11] ;  /* 0x000011041e1a7981 */ /* 0x000ea2000c1e1100 */
[----:B0-----:R-:W-:-:S05]  /*0570*/  LOP3.LUT R9, R41, 0xff, RZ, 0xc0, !PT ;  /* 0x000000ff29097812 */ /* 0x001fca00078ec0ff */
[----:B---3--:R-:W-:-:S05]  /*0580*/  IMAD.IADD R9, R50, 0x1, R9 ;  /* 0x0000000132097824 */ /* 0x008fca00078e0209 */
[----:B------:R-:W-:Y:S01]  /*0590*/  ISETP.GT.U32.AND P3, PT, R9, 0xff, PT ;  /* 0x000000ff0900780c */ /* 0x000fe20003f64070 */
[----:B----4-:R-:W-:Y:S01]  /*05a0*/  VIADD R36, R38, 0x1 ;  /* 0x0000000126247836 */ /* 0x010fe20000000000 */
[----:B------:R-:W-:-:S03]  /*05b0*/  SHF.R.U64 R51, R34, 0x8, RZ ;  /* 0x0000000822337819 */ /* 0x000fc600000012ff */
[----:B------:R-:W-:Y:S01]  /*05c0*/  IMAD.MOV.U32 R52, RZ, RZ, R36 ;  /* 0x000000ffff347224 */ /* 0x000fe200078e0024 */
[----:B------:R-:W-:Y:S01]  /*05d0*/  LOP3.LUT R9, R51, 0xff, RZ, 0xc0, !PT ;  /* 0x000000ff33097812 */ /* 0x000fe200078ec0ff */
[----:B--2---:R-:W-:Y:S04]  /*05e0*/  STG.E.U8 desc[UR4][R32.64+0x11], R26 ;  /* 0x0000111a20007986 */ /* 0x004fe8000c101104 */
[----:B------:R-:W2:Y:S02]  /*05f0*/  LDG.E.U8 R27, desc[UR4][R30.64] ;  /* 0x000000041e1b7981 */ /* 0x000ea4000c1e1100 */
[----:B------:R-:W-:-:S04]  /*0600*/  @!P3 IMAD.MOV R36, RZ, RZ, R38 ;  /* 0x000000ffff24b224 */ /* 0x000fc800078e0226 */
[----:B------:R-:W-:-:S05]  /*0610*/  IMAD.IADD R9, R9, 0x1, R36 ;  /* 0x0000000109097824 */ /* 0x000fca00078e0224 */
[----:B------:R-:W-:Y:S01]  /*0620*/  ISETP.GT.U32.AND P4, PT, R9, 0xff, PT ;  /* 0x000000ff0900780c */ /* 0x000fe20003f84070 */
[----:B------:R-:W-:Y:S01]  /*0630*/  VIADD R36, R3, 0x1 ;  /* 0x0000000103247836 */ /* 0x000fe20000000000 */
[----:B------:R-:W-:-:S04]  /*0640*/  SHF.R.U64 R53, R34, 0x10, RZ ;  /* 0x0000001022357819 */ /* 0x000fc800000012ff */
[----:B------:R-:W-:Y:S01]  /*0650*/  LOP3.LUT R9, R53, 0xff, RZ, 0xc0, !PT ;  /* 0x000000ff35097812 */ /* 0x000fe200078ec0ff */
[----:B------:R-:W-:Y:S02]  /*0660*/  @!P3 IMAD.MOV R52, RZ, RZ, R38 ;  /* 0x000000ffff34b224 */ /* 0x000fe400078e0226 */
[----:B------:R-:W-:Y:S02]  /*0670*/  IMAD.IADD R41, R50, 0x1, R41 ;  /* 0x0000000132297824 */ /* 0x000fe400078e0229 */
[----:B------:R-:W-:Y:S02]  /*0680*/  VIADD R50, R43, 0x1 ;  /* 0x000000012b327836 */ /* 0x000fe40000000000 */
[----:B------:R-:W-:Y:S01]  /*0690*/  IMAD.IADD R51, R51, 0x1, R52 ;  /* 0x0000000133337824 */ /* 0x000fe200078e0234 */
[----:B------:R-:W-:-:S04]  /*06a0*/  LOP3.LUT R41, R41, R2, RZ, 0x3c, !PT ;  /* 0x0000000229297212 */ /* 0x000fc800078e3cff */
[----:B------:R-:W-:Y:S01]  /*06b0*/  LOP3.LUT R51, R51, R4, RZ, 0x3c, !PT ;  /* 0x0000000433337212 */ /* 0x000fe200078e3cff */
[----:B--2---:R0:W-:Y:S04]  /*06c0*/  STG.E.U8 desc[UR4][R32.64], R27 ;  /* 0x0000001b20007986 */ /* 0x0041e8000c101104 */
[----:B------:R1:W5:Y:S01]  /*06d0*/  LDG.E.U8 R28, desc[UR4][R30.64+0x10] ;  /* 0x000010041e1c7981 */ /* 0x000362000c1e1100 */
[----:B0-----:R-:W-:Y:S02]  /*06e0*/  VIADD R33, R37, 0x1 ;  /* 0x0000000125217836 */ /* 0x001fe40000000000 */
[----:B-1----:R-:W-:Y:S01]  /*06f0*/  IMAD.MOV.U32 R30, RZ, RZ, R36 ;  /* 0x000000ffff1e7224 */ /* 0x002fe200078e0024 */
[----:B------:R-:W-:Y:S01]  /*0700*/  SHF.R.U64 R31, R34, 0x18, RZ ;  /* 0x00000018221f7819 */ /* 0x000fe200000012ff */
[----:B------:R-:W-:-:S02]  /*0710*/  @!P4 IMAD.MOV R36, RZ, RZ, R3 ;  /* 0x000000ffff24c224 */ /* 0x000fc400078e0203 */
[----:B------:R-:W-:Y:S02]  /*0720*/  @!P4 IMAD.MOV R30, RZ, RZ, R3 ;  /* 0x000000ffff1ec224 */ /* 0x000fe400078e0203 */
[----:B------:R-:W-:Y:S02]  /*0730*/  IMAD.IADD R9, R9, 0x1, R36 ;  /* 0x0000000109097824 */ /* 0x000fe400078e0224 */
[----:B------:R-:W-:Y:S02]  /*0740*/  VIADD R36, R46, 0x1 ;  /* 0x000000012e247836 */ /* 0x000fe40000000000 */
[----:B------:R-:W-:Y:S01]  /*0750*/  IMAD.IADD R53, R53, 0x1, R30 ;  /* 0x0000000135357824 */ /* 0x000fe200078e021e */
[----:B------:R-:W-:Y:S01]  /*0760*/  ISETP.GT.U32.AND P5, PT, R9, 0xff, PT ;  /* 0x000000ff0900780c */ /* 0x000fe20003fa4070 */
[----:B------:R-:W-:Y:S02]  /*0770*/  IMAD.MOV.U32 R32, RZ, RZ, R36 ;  /* 0x000000ffff207224 */ /* 0x000fe400078e0024 */
[----:B------:R-:W-:Y:S01]  /*0780*/  IMAD.MOV.U32 R30, RZ, RZ, 0x1 ;  /* 0x00000001ff1e7424 */ /* 0x000fe200078e00ff */
[----:B------:R-:W-:-:S09]  /*0790*/  LOP3.LUT R53, R53, R6, RZ, 0x3c, !PT ;  /* 0x0000000635357212 */ /* 0x000fd200078e3cff */
[--C-:B------:R-:W-:Y:S02]  /*07a0*/  @!P5 IMAD.MOV R36, RZ, RZ, R46.reuse ;  /* 0x000000ffff24d224 */ /* 0x100fe400078e022e */
[----:B------:R-:W-:Y:S02]  /*07b0*/  @!P5 IMAD.MOV R32, RZ, RZ, R46 ;  /* 0x000000ffff20d224 */ /* 0x000fe400078e022e */
[C---:B------:R-:W-:Y:S02]  /*07c0*/  IMAD.IADD R9, R31.reuse, 0x1, R36 ;  /* 0x000000011f097824 */ /* 0x040fe400078e0224 */
[--C-:B------:R-:W-:Y:S01]  /*07d0*/  IMAD.IADD R31, R31, 0x1, R32.reuse ;  /* 0x000000011f1f7824 */ /* 0x100fe200078e0220 */
[----:B------:R-:W-:Y:S02]  /*07e0*/  PRMT R32, R53, 0x7610, R32 ;  /* 0x0000761035207816 */ /* 0x000fe40000000020 */
[----:B------:R-:W-:Y:S01]  /*07f0*/  ISETP.GT.U32.AND P6, PT, R9, 0xff, PT ;  /* 0x000000ff0900780c */ /* 0x000fe20003fc4070 */
[----:B------:R-:W-:-:S12]  /*0800*/  IMAD.MOV.U32 R9, RZ, RZ, R33 ;  /* 0x000000ffff097224 */ /* 0x000fd800078e0021 */
[--C-:B------:R-:W-:Y:S02]  /*0810*/  @!P6 IMAD.MOV R33, RZ, RZ, R37.reuse ;  /* 0x000000ffff21e224 */ /* 0x100fe400078e0225 */
[----:B------:R-:W-:-:S03]  /*0820*/  @!P6 IMAD.MOV R9, RZ, RZ, R37 ;  /* 0x000000ffff09e224 */ /* 0x000fc600078e0225 */
[----:B------:R-:W-:Y:S01]  /*0830*/  ISETP.GT.U32.AND P0, PT, R33, 0xff, PT ;  /* 0x000000ff2100780c */ /* 0x000fe20003f04070 */
[----:B------:R-:W-:Y:S01]  /*0840*/  VIADD R33, R40, 0x1 ;  /* 0x0000000128217836 */ /* 0x000fe20000000000 */
[----:B------:R-:W-:-:S03]  /*0850*/  LOP3.LUT R9, R9, R10, RZ, 0x3c, !PT ;  /* 0x0000000a09097212 */ /* 0x000fc600078e3cff */
[----:B------:R-:W-:-:S08]  /*0860*/  IMAD.MOV.U32 R34, RZ, RZ, R33 ;  /* 0x000000ffff227224 */ /* 0x000fd000078e0021 */
[--C-:B------:R-:W-:Y:S02]  /*0870*/  @!P0 IMAD.MOV R33, RZ, RZ, R40.reuse ;  /* 0x000000ffff218224 */ /* 0x100fe400078e0228 */
[----:B------:R-:W-:-:S03]  /*0880*/  @!P0 IMAD.MOV R34, RZ, RZ, R40 ;  /* 0x000000ffff228224 */ /* 0x000fc600078e0228 */
[----:B------:R-:W-:Y:S01]  /*0890*/  ISETP.GT.U32.AND P1, PT, R33, 0xff, PT ;  /* 0x000000ff2100780c */ /* 0x000fe20003f24070 */
[----:B------:R-:W-:-:S04]  /*08a0*/  VIADD R33, R42, 0x1 ;  /* 0x000000012a217836 */ /* 0x000fc80000000000 */
[----:B------:R-:W-:-:S08]  /*08b0*/  IMAD.MOV.U32 R35, RZ, RZ, R33 ;  /* 0x000000ffff237224 */ /* 0x000fd000078e0021 */
        /* <DEDUP_REMOVED lines=13> */
[----:B------:R-:W-:Y:S02]  /*0990*/  @!P3 IMAD.MOV R38, RZ, RZ, R29 ;  /* 0x000000ffff26b224 */ /* 0x000fe400078e021d */
[----:B------:R-:W-:Y:S01]  /*09a0*/  IMAD.MOV.U32 R29, RZ, RZ, 0x1 ;  /* 0x00000001ff1d7424 */ /* 0x000fe200078e00ff */
        /* <DEDUP_REMOVED lines=20> */
[----:B------:R-:W-:Y:S02]  /*0af0*/  LOP3.LUT R39, R37, R22, RZ, 0x3c, !PT ;  /* 0x0000001625277212 */ /* 0x000fe400078e3cff */
[----:B------:R-:W-:Y:S01]  /*0b00*/  PRMT R37, R38, 0x7610, R37 ;  /* 0x0000761026257816 */ /* 0x000fe20000000025 */
[----:B------:R-:W-:Y:S01]  /*0b10*/  IMAD.MOV.U32 R40, RZ, RZ, R33 ;  /* 0x000000ffff287224 */ /* 0x000fe200078e0021 */
[----:B------:R-:W-:-:S07]  /*0b20*/  PRMT R38, R3, 0x7610, R38 ;  /* 0x0000761003267816 */ /* 0x000fce0000000026 */
[--C-:B------:R-:W-:Y:S02]  /*0b30*/  @!P0 IMAD.MOV R33, RZ, RZ, R45.reuse ;  /* 0x000000ffff218224 */ /* 0x100fe400078e022d */
[--C-:B------:R-:W-:Y:S01]  /*0b40*/  @!P0 IMAD.MOV R40, RZ, RZ, R45.reuse ;  /* 0x000000ffff288224 */ /* 0x100fe200078e022d */
[----:B------:R-:W-:Y:S02]  /*0b50*/  PRMT R45, R46, 0x7610, R45 ;  /* 0x000076102e2d7816 */ /* 0x000fe4000000002d */
[----:B------:R-:W-:Y:S01]  /*0b60*/  ISETP.GT.U32.AND P1, PT, R33, 0xff, PT ;  /* 0x000000ff2100780c */ /* 0x000fe20003f24070 */
[----:B------:R-:W-:Y:S01]  /*0b70*/  VIADD R33, R44, 0x1 ;  /* 0x000000012c217836 */ /* 0x000fe20000000000 */
[----:B------:R-:W-:-:S03]  /*0b80*/  LOP3.LUT R40, R40, R19, RZ, 0x3c, !PT ;  /* 0x0000001328287212 */ /* 0x000fc600078e3cff */
[----:B------:R-:W-:-:S08]  /*0b90*/  IMAD.MOV.U32 R42, RZ, RZ, R33 ;  /* 0x000000ffff2a7224 */ /* 0x000fd000078e0021 */
[--C-:B------:R-:W-:Y:S02]  /*0ba0*/  @!P1 IMAD.MOV R33, RZ, RZ, R44.reuse ;  /* 0x000000ffff219224 */ /* 0x100fe400078e022c */
[----:B------:R-:W-:Y:S01]  /*0bb0*/  @!P1 IMAD.MOV R42, RZ, RZ, R44 ;  /* 0x000000ffff2a9224 */ /* 0x000fe200078e022c */
[----:B------:R-:W-:Y:S02]  /*0bc0*/  LOP3.LUT R44, R34, R11, RZ, 0x3c, !PT ;  /* 0x0000000b222c7212 */ /* 0x000fe400078e3cff */
[----:B------:R-:W-:Y:S01]  /*0bd0*/  ISETP.GT.U32.AND P2, PT, R33, 0xff, PT ;  /* 0x000000ff2100780c */ /* 0x000fe20003f44070 */
[----:B------:R-:W-:Y:S01]  /*0be0*/  VIADD R33, R14, 0x1 ;  /* 0x000000010e217836 */ /* 0x000fe20000000000 */
[----:B------:R-:W-:Y:S02]  /*0bf0*/  LOP3.LUT R42, R42, R21, RZ, 0x3c, !PT ;  /* 0x000000152a2a7212 */ /* 0x000fe400078e3cff */
[----:B------:R-:W-:Y:S01]  /*0c00*/  PRMT R34, R9, 0x7610, R34 ;  /* 0x0000761009227816 */ /* 0x000fe20000000022 */
[----:B------:R-:W-:-:S08]  /*0c10*/  IMAD.MOV.U32 R48, RZ, RZ, R33 ;  /* 0x000000ffff307224 */ /* 0x000fd000078e0021 */
[--C-:B------:R-:W-:Y:S02]  /*0c20*/  @!P2 IMAD.MOV R33, RZ, RZ, R14.reuse ;  /* 0x000000ffff21a224 */ /* 0x100fe400078e020e */
[--C-:B------:R-:W-:Y:S01]  /*0c30*/  @!P2 IMAD.MOV R48, RZ, RZ, R14.reuse ;  /* 0x000000ffff30a224 */ /* 0x100fe200078e020e */
[----:B------:R-:W-:Y:S02]  /*0c40*/  PRMT R14, R41, 0x7610, R14 ;  /* 0x00007610290e7816 */ /* 0x000fe4000000000e */
[----:B------:R-:W-:Y:S02]  /*0c50*/  ISETP.GT.U32.AND P3, PT, R33, 0xff, PT ;  /* 0x000000ff2100780c */ /* 0x000fe40003f64070 */
[----:B------:R-:W-:Y:S02]  /*0c60*/  LOP3.LUT R48, R48, R25, RZ, 0x3c, !PT ;  /* 0x0000001930307212 */ /* 0x000fe400078e3cff */
[----:B------:R-:W-:Y:S02]  /*0c70*/  LOP3.LUT R33, R31, R8, RZ, 0x3c, !PT ;  /* 0x000000081f217212 */ /* 0x000fe400078e3cff */
[----:B------:R-:W-:-:S02]  /*0c80*/  PRMT R41, R42, 0x7610, R41 ;  /* 0x000076102a297816 */ /* 0x000fc40000000029 */
[----:B------:R-:W-:Y:S02]  /*0c90*/  PRMT R31, R51, 0x7610, R31 ;  /* 0x00007610331f7816 */ /* 0x000fe4000000001f */
[----:B------:R-:W-:-:S03]  /*0ca0*/  PRMT R42, R48, 0x7610, R42 ;  /* 0x00007610302a7816 */ /* 0x000fc6000000002a */
[----:B------:R-:W-:-:S05]  /*0cb0*/  @!P3 IMAD.MOV R50, RZ, RZ, R43 ;  /* 0x000000ffff32b224 */ /* 0x000fca00078e022b */
[----:B------:R-:W-:-:S04]  /*0cc0*/  LOP3.LUT R50, R50, R27, RZ, 0x3c, !PT ;  /* 0x0000001b32327212 */ /* 0x000fc800078e3cff */
[----:B------:R-:W-:-:S07]  /*0cd0*/  PRMT R43, R50, 0x7610, R43 ;  /* 0x00007610322b7816 */ /* 0x000fce000000002b */
.L_x_2:
[----:B------:R-:W-:Y:S02]  /*0ce0*/  LOP3.LUT R9, R45, 0xff, RZ, 0xc0, !PT ;  /* 0x000000ff2d097812 */ /* 0x000fe400078ec0ff */
[----:B------:R-:W-:Y:S02]  /*0cf0*/  LOP3.LUT R45, R44, 0xff, RZ, 0xc0, !PT ;  /* 0x000000ff2c2d7812 */ /* 0x000fe400078ec0ff */
[----:B------:R-:W-:Y:S01]  /*0d00*/  LOP3.LUT R46, R14, 0xff, RZ, 0xc0, !PT ;  /* 0x000000ff0e2e7812 */ /* 0x000fe200078ec0ff */
[----:B------:R0:W1:Y:S01]  /*0d10*/  LDC.U8 R44, c[0x3][R9] ;  /* 0x00c00000092c7b82 */ /* 0x0000620000000000 */
[----:B------:R-:W-:Y:S02]  /*0d20*/  LOP3.LUT R3, R29, 0x1, RZ, 0xc0, !PT ;  /* 0x000000011d037812 */ /* 0x000fe400078ec0ff */
[----:B------:R-:W-:Y:S02]  /*0d30*/  PRMT R47, R18, 0x7610, R47 ;  /* 0x00007610122f7816 */ /* 0x000fe4000000002f */
[----:B------:R-:W-:-:S02]  /*0d40*/  ISETP.NE.U32.AND P0, PT, R3, 0x1, PT ;  /* 0x000000010300780c */ /* 0x000fc40003f05070 */
[----:B------:R-:W-:Y:S01]  /*0d50*/  PRMT R48, R20, 0x7610, R48 ;  /* 0x0000761014307816 */ /* 0x000fe20000000030 */
[----:B------:R-:W2:Y:S01]  /*0d60*/  LDC.U8 R45, c[0x3][R45] ;  /* 0x00c000002d2d7b82 */ /* 0x000ea20000000000 */
[----:B------:R-:W-:Y:S02]  /*0d70*/  PRMT R49, R24, 0x7610, R49 ;  /* 0x0000761018317816 */ /* 0x000fe40000000031 */
[----:B------:R-:W-:Y:S02]  /*0d80*/  PRMT R50, R69, 0x7610, R50 ;  /* 0x0000761045327816 */ /* 0x000fe40000000032 */
[----:B------:R-:W-:Y:S02]  /*0d90*/  PRMT R51, R5, 0x7610, R51 ;  /* 0x0000761005337816 */ /* 0x000fe40000000033 */
[----:B------:R-:W-:Y:S01]  /*0da0*/  PRMT R52, R7, 0x7610, R52 ;  /* 0x0000761007347816 */ /* 0x000fe20000000034 */
[----:B------:R-:W3:Y:S01]  /*0db0*/  LDC.U8 R46, c[0x3][R46] ;  /* 0x00c000002e2e7b82 */ /* 0x000ee20000000000 */
[----:B------:R-:W-:-:S02]  /*0dc0*/  PRMT R53, R68, 0x7610, R53 ;  /* 0x0000761044357816 */ /* 0x000fc40000000035 */
[----:B------:R-:W-:Y:S02]  /*0dd0*/  PRMT R54, R67, 0x7610, R54 ;  /* 0x0000761043367816 */ /* 0x000fe40000000036 */
[----:B------:R-:W-:Y:S02]  /*0de0*/  PRMT R55, R63, 0x7610, R55 ;  /* 0x000076103f377816 */ /* 0x000fe40000000037 */
[----:B------:R-:W-:Y:S02]  /*0df0*/  PRMT R56, R64, 0x7610, R56 ;  /* 0x0000761040387816 */ /* 0x000fe40000000038 */
[----:B------:R-:W-:Y:S02]  /*0e00*/  PRMT R57, R65, 0x7610, R57 ;  /* 0x0000761041397816 */ /* 0x000fe40000000039 */
[----:B------:R-:W-:Y:S02]  /*0e10*/  PRMT R58, R66, 0x7610, R58 ;  /* 0x00007610423a7816 */ /* 0x000fe4000000003a */
[----:B------:R-:W-:-:S02]  /*0e20*/  PRMT R59, R0, 0x7610, R59 ;  /* 0x00007610003b7816 */ /* 0x000fc4000000003b */
[----:B------:R-:W-:Y:S02]  /*0e30*/  PRMT R60, R23, 0x7610, R60 ;  /* 0x00007610173c7816 */ /* 0x000fe4000000003c */
[----:B------:R-:W-:Y:S02]  /*0e40*/  PRMT R61, R26, 0x7610, R61 ;  /* 0x000076101a3d7816 */ /* 0x000fe4000000003d */
[----:B-----5:R-:W-:Y:S01]  /*0e50*/  PRMT R3, R28, 0x7610, R3 ;  /* 0x000076101c037816 */ /* 0x020fe20000000003 */
[----:B0-----:R-:W-:Y:S06]  /*0e60*/  @!P0 BRA `(.L_x_1) ;  /* 0x0000000400a48947 */ /* 0x001fec0003800000 */
[----:B------:R-:W-:Y:S02]  /*0e70*/  LOP3.LUT R48, R24, 0xff, RZ, 0xc0, !PT ;  /* 0x000000ff18307812 */ /* 0x000fe400078ec0ff */
[----:B------:R-:W-:Y:S02]  /*0e80*/  LOP3.LUT R14, R18, 0xff, RZ, 0xc0, !PT ;  /* 0x000000ff120e7812 */ /* 0x000fe400078ec0ff */
[----:B------:R-:W-:Y:S01]  /*0e90*/  LOP3.LUT R9, R20, 0xff, RZ, 0xc0, !PT ;  /* 0x000000ff14097812 */ /* 0x000fe200078ec0ff */
[----:B------:R-:W0:Y:S01]  /*0ea0*/  LDC.U8 R3, c[0x3][R48] ;  /* 0x00c0000030037b82 */ /* 0x000e220000000000 */
[----:B------:R-:W-:-:S07]  /*0eb0*/  LOP3.LUT R47, R69, 0xff, RZ, 0xc0, !PT ;  /* 0x000000ff452f7812 */ /* 0x000fce00078ec0ff */
[----:B------:R-:W4:Y:S08]  /*0ec0*/  LDC.U8 R54, c[0x3][R9] ;  /* 0x00c0000009367b82 */ /* 0x000f300000000000 */
[----:B------:R-:W5:Y:S08]  /*0ed0*/  LDC.U8 R14, c[0x3][R14] ;  /* 0x00c000000e0e7b82 */ /* 0x000f700000000000 */
[----:B------:R-:W1:Y:S01]  /*0ee0*/  LDC.U8 R52, c[0x3][R47] ;  /* 0x00c000002f347b82 */ /* 0x000e620000000000 */
[----:B0-----:R-:W-:-:S04]  /*0ef0*/  LOP3.LUT R3, R30, R3, R27, 0x96, !PT ;  /* 0x000000031e037212 */ /* 0x001fc800078e961b */
[----:B------:R-:W-:Y:S02]  /*0f00*/  LOP3.LUT R55, R13, R22, R3, 0x96, !PT ;  /* 0x000000160d377212 */ /* 0x000fe400078e9603 */
[----:B------:R-:W-:Y:S02]  /*0f10*/  LOP3.LUT R58, R22, R3, RZ, 0x3c, !PT ;  /* 0x00000003163a7212 */ /* 0x000fe400078e3cff */
[----:B----4-:R-:W-:Y:S02]  /*0f20*/  LOP3.LUT R54, R25, R54, RZ, 0x3c, !PT ;  /* 0x0000003619367212 */ /* 0x010fe400078e3cff */
[----:B------:R-:W-:Y:S02]  /*0f30*/  LOP3.LUT R9, R8, 0xffff, R55, 0x48, !PT ;  /* 0x0000ffff08097812 */ /* 0x000fe400078e4837 */
[----:B------:R-:W-:Y:S02]  /*0f40*/  LOP3.LUT R53, R12, R17, R54, 0x96, !PT ;  /* 0x000000110c357212 */ /* 0x000fe400078e9636 */
[----:B------:R-:W-:-:S02]  /*0f50*/  LOP3.LUT R50, R8, R55, RZ, 0x3c, !PT ;  /* 0x0000003708327212 */ /* 0x000fc400078e3cff */
[----:B-----5:R-:W-:Y:S02]  /*0f60*/  LOP3.LUT R57, R21, R14, RZ, 0x3c, !PT ;  /* 0x0000000e15397212 */ /* 0x020fe400078e3cff */
[----:B------:R-:W-:Y:S02]  /*0f70*/  LOP3.LUT R14, R9, 0xff, RZ, 0xc0, !PT ;  /* 0x000000ff090e7812 */ /* 0x000fe400078ec0ff */
[----:B------:R-:W-:Y:S02]  /*0f80*/  LOP3.LUT R49, R11, R16, R57, 0x96, !PT ;  /* 0x000000100b317212 */ /* 0x000fe400078e9639 */
[C---:B------:R-:W-:Y:S01]  /*0f90*/  PRMT R9, R30.reuse, 0x8880, RZ ;  /* 0x000088801e097816 */ /* 0x040fe200000000ff */
[----:B------:R-:W-:Y:S01]  /*0fa0*/  IMAD.SHL.U32 R30, R30, 0x2, RZ ;  /* 0x000000021e1e7824 */ /* 0x000fe200078e00ff */
[----:B-1----:R-:W-:Y:S02]  /*0fb0*/  LOP3.LUT R52, R19, R52, RZ, 0x3c, !PT ;  /* 0x0000003413347212 */ /* 0x002fe400078e3cff */
[----:B------:R-:W-:-:S02]  /*0fc0*/  LOP3.LUT R11, R4, 0xffff, R49, 0x48, !PT ;  /* 0x0000ffff040b7812 */ /* 0x000fc400078e4831 */
[----:B------:R-:W-:Y:S02]  /*0fd0*/  LOP3.LUT R51, R10, R15, R52, 0x96, !PT ;  /* 0x0000000f0a337212 */ /* 0x000fe400078e9634 */
[----:B------:R-:W-:Y:S02]  /*0fe0*/  LOP3.LUT R10, R6, 0xffff, R53, 0x48, !PT ;  /* 0x0000ffff060a7812 */ /* 0x000fe400078e4835 */
[----:B------:R-:W-:Y:S02]  /*0ff0*/  LOP3.LUT R12, R2, 0xffff, R51, 0x48, !PT ;  /* 0x0000ffff020c7812 */ /* 0x000fe400078e4833 */
[----:B------:R-:W-:Y:S02]  /*1000*/  LOP3.LUT R19, R10, 0xff, RZ, 0xc0, !PT ;  /* 0x000000ff0a137812 */ /* 0x000fe400078ec0ff */
[----:B------:R-:W-:Y:S02]  /*1010*/  LOP3.LUT R21, R12, 0xff, RZ, 0xc0, !PT ;  /* 0x000000ff0c157812 */ /* 0x000fe400078ec0ff */
[----:B------:R-:W-:Y:S01]  /*1020*/  LOP3.LUT R10, R11, 0xff, RZ, 0xc0, !PT ;  /* 0x000000ff0b0a7812 */ /* 0x000fe200078ec0ff */
[----:B------:R-:W0:Y:S01]  /*1030*/  LDC.64 R12, c[0x0][0x398] ;  /* 0x0000e600ff0c7b82 */ /* 0x000e220000000a00 */
[----:B------:R-:W-:-:S02]  /*1040*/  PRMT R9, R9, 0x7710, RZ ;  /* 0x0000771009097816 */ /* 0x000fc400000000ff */
[----:B------:R-:W-:Y:S02]  /*1050*/  LOP3.LUT R56, R16, R57, RZ, 0x3c, !PT ;  /* 0x0000003910387212 */ /* 0x000fe400078e3cff */
[----:B------:R-:W-:Y:S02]  /*1060*/  SHF.R.U32.HI R9, RZ, 0x7, R9 ;  /* 0x00000007ff097819 */ /* 0x000fe40000011609 */
[----:B------:R-:W-:Y:S01]  /*1070*/  PRMT R60, R57, 0x7610, R60 ;  /* 0x00007610393c7816 */ /* 0x000fe2000000003c */
[----:B------:R1:W4:Y:S01]  /*1080*/  LDC.U8 R11, c[0x3][R14] ;  /* 0x00c000000e0b7b82 */ /* 0x0003220000000000 */
[----:B------:R-:W-:Y:S02]  /*1090*/  LOP3.LUT R30, R30, 0x1b, R9, 0x78, !PT ;  /* 0x0000001b1e1e7812 */ /* 0x000fe400078e7809 */
[----:B------:R-:W-:Y:S02]  /*10a0*/  PRMT R59, R52, 0x7610, R59 ;  /* 0x00007610343b7816 */ /* 0x000fe4000000003b */
[----:B------:R-:W-:-:S02]  /*10b0*/  LOP3.LUT R48, R4, R49, RZ, 0x3c, !PT ;  /* 0x0000003104307212 */ /* 0x000fc400078e3cff */
[----:B------:R-:W-:Y:S01]  /*10c0*/  LOP3.LUT R47, R2, R51, RZ, 0x3c, !PT ;  /* 0x00000033022f7212 */ /* 0x000fe200078e3cff */
[----:B------:R-:W5:Y:S01]  /*10d0*/  LDC.U8 R21, c[0x3][R21] ;  /* 0x00c0000015157b82 */ /* 0x000f620000000000 */
[----:B-1----:R-:W-:Y:S02]  /*10e0*/  LOP3.LUT R14, R6, R53, RZ, 0x3c, !PT ;  /* 0x00000035060e7212 */ /* 0x002fe400078e3cff */
[----:B------:R-:W-:Y:S02]  /*10f0*/  PRMT R25, R54, 0x7610, R25 ;  /* 0x0000761036197816 */ /* 0x000fe40000000019 */
[----:B------:R-:W-:Y:S02]  /*1100*/  PRMT R6, R14, 0x7610, R6 ;  /* 0x000076100e067816 */ /* 0x000fe40000000006 */
[----:B------:R-:W-:Y:S01]  /*1110*/  PRMT R61, R54, 0x7610, R61 ;  /* 0x00007610363d7816 */ /* 0x000fe2000000003d */
[----:B------:R-:W1:Y:S01]  /*1120*/  LDC.U8 R19, c[0x3][R19] ;  /* 0x00c0000013137b82 */ /* 0x000e620000000000 */
[----:B0-----:R0:W-:Y:S01]  /*1130*/  STG.E.U8 desc[UR4][R12.64+0x2], R57 ;  /* 0x000002390c007986 */ /* 0x0011e2000c101104 */
[----:B------:R-:W-:-:S02]  /*1140*/  PRMT R27, R3, 0x7610, R27 ;  /* 0x00007610031b7816 */ /* 0x000fc4000000001b */
[----:B------:R-:W-:Y:S01]  /*1150*/  PRMT R22, R58, 0x7610, R22 ;  /* 0x000076103a167816 */ /* 0x000fe20000000016 */
[----:B------:R-:W-:Y:S01]  /*1160*/  STG.E.U8 desc[UR4][R12.64+0x3], R52 ;  /* 0x000003340c007986 */ /* 0x000fe2000c101104 */
[----:B------:R-:W-:Y:S02]  /*1170*/  PRMT R16, R56, 0x7610, R16 ;  /* 0x0000761038107816 */ /* 0x000fe40000000010 */
[----:B------:R-:W2:Y:S01]  /*1180*/  LDC.U8 R10, c[0x3][R10] ;  /* 0x00c000000a0a7b82 */ /* 0x000ea20000000000 */
[----:B----4-:R-:W-:Y:S01]  /*1190*/  LOP3.LUT R9, R28, R11, RZ, 0x3c, !PT ;  /* 0x0000000b1c097212 */ /* 0x010fe200078e3cff */
[----:B------:R-:W-:Y:S01]  /*11a0*/  STG.E.U8 desc[UR4][R12.64+0xa], R49 ;  /* 0x00000a310c007986 */ /* 0x000fe2000c101104 */
[----:B------:R-:W-:Y:S02]  /*11b0*/  LOP3.LUT R11, R17, R54, RZ, 0x3c, !PT ;  /* 0x00000036110b7212 */ /* 0x000fe400078e3cff */
[----:B------:R-:W-:Y:S01]  /*11c0*/  PRMT R28, R9, 0x7610, R28 ;  /* 0x00007610091c7816 */ /* 0x000fe2000000001c */
[----:B------:R-:W-:Y:S01]  /*11d0*/  STG.E.U8 desc[UR4][R12.64+0xd], R14 ;  /* 0x00000d0e0c007986 */ /* 0x000fe2000c101104 */
[----:B------:R-:W-:-:S02]  /*11e0*/  PRMT R17, R11, 0x7610, R17 ;  /* 0x000076100b117816 */ /* 0x000fc40000000011 */
[----:B-----5:R-:W-:Y:S01]  /*11f0*/  LOP3.LUT R0, R0, R21, RZ, 0x3c, !PT ;  /* 0x0000001500007212 */ /* 0x020fe200078e3cff */
[----:B------:R4:W-:Y:S01]  /*1200*/  STG.E.U8 desc[UR4][R12.64+0x5], R11 ;  /* 0x0000050b0c007986 */ /* 0x0009e2000c101104 */
[----:B------:R-:W-:Y:S02]  /*1210*/  PRMT R21, R57, 0x7610, R21 ;  /* 0x0000761039157816 */ /* 0x000fe40000000015 */
[----:B0-----:R-:W-:Y:S01]  /*1220*/  PRMT R57, R11, 0x7610, R57 ;  /* 0x000076100b397816 */ /* 0x001fe20000000039 */
[----:B------:R0:W-:Y:S01]  /*1230*/  STG.E.U8 desc[UR4][R12.64+0x10], R9 ;  /* 0x000010090c007986 */ /* 0x0001e2000c101104 */
[----:B------:R-:W-:Y:S02]  /*1240*/  LOP3.LUT R5, R5, R63, R0, 0x96, !PT ;  /* 0x0000003f05057212 */ /* 0x000fe400078e9600 */
[----:B-1----:R-:W-:Y:S01]  /*1250*/  LOP3.LUT R26, R26, R19, RZ, 0x3c, !PT ;  /* 0x000000131a1a7212 */ /* 0x002fe200078e3cff */
[----:B------:R-:W-:Y:S01]  /*1260*/  STG.E.U8 desc[UR4][R12.64], R3 ;  /* 0x000000030c007986 */ /* 0x000fe2000c101104 */
[----:B------:R-:W-:-:S02]  /*1270*/  PRMT R19, R52, 0x7610, R19 ;  /* 0x0000761034137816 */ /* 0x000fc40000000013 */
[----:B------:R-:W-:Y:S01]  /*1280*/  PRMT R8, R50, 0x7610, R8 ;  /* 0x0000761032087816 */ /* 0x000fe20000000008 */
[----:B------:R1:W-:Y:S01]  /*1290*/  STG.E.U8 desc[UR4][R12.64+0x1], R54 ;  /* 0x000001360c007986 */ /* 0x0003e2000c101104 */
[----:B----4-:R-:W-:Y:S02]  /*12a0*/  PRMT R11, R49, 0x7610, R11 ;  /* 0x00007610310b7816 */ /* 0x010fe4000000000b */
[----:B--2---:R-:W-:Y:S01]  /*12b0*/  LOP3.LUT R23, R23, R10, RZ, 0x3c, !PT ;  /* 0x0000000a17177212 */ /* 0x004fe200078e3cff */
[----:B------:R-:W-:Y:S01]  /*12c0*/  STG.E.U8 desc[UR4][R12.64+0x4], R58 ;  /* 0x0000043a0c007986 */ /* 0x000fe2000c101104 */
[----:B------:R-:W-:Y:S02]  /*12d0*/  LOP3.LUT R10, R15, R52, RZ, 0x3c, !PT ;  /* 0x000000340f0a7212 */ /* 0x000fe400078e3cff */
[----:B------:R-:W-:Y:S01]  /*12e0*/  PRMT R52, R49, 0x7610, R52 ;  /* 0x0000761031347816 */ /* 0x000fe20000000034 */
[----:B------:R-:W-:Y:S01]  /*12f0*/  STG.E.U8 desc[UR4][R12.64+0x6], R56 ;  /* 0x000006380c007986 */ /* 0x000fe2000c101104 */
[----:B------:R-:W-:-:S02]  /*1300*/  PRMT R49, R14, 0x7610, R49 ;  /* 0x000076100e317816 */ /* 0x000fc40000000031 */
[----:B------:R-:W-:Y:S01]  /*1310*/  LOP3.LUT R14, R67, R66, R9, 0x96, !PT ;  /* 0x00000042430e7212 */ /* 0x000fe200078e9609 */
[----:B------:R-:W-:Y:S01]  /*1320*/  STG.E.U8 desc[UR4][R12.64+0x7], R10 ;  /* 0x0000070a0c007986 */ /* 0x000fe2000c101104 */
[----:B------:R-:W-:Y:S02]  /*1330*/  LOP3.LUT R66, R66, R9, RZ, 0x3c, !PT ;  /* 0x0000000942427212 */ /* 0x000fe400078e3cff */
[----:B0-----:R-:W-:Y:S01]  /*1340*/  LOP3.LUT R9, R68, R65, R26, 0x96, !PT ;  /* 0x0000004144097212 */ /* 0x001fe200078e961a */
[----:B------:R-:W-:Y:S01]  /*1350*/  STG.E.U8 desc[UR4][R12.64+0x8], R55 ;  /* 0x000008370c007986 */ /* 0x000fe2000c101104 */
[----:B------:R-:W-:Y:S02]  /*1360*/  LOP3.LUT R7, R7, R64, R23, 0x96, !PT ;  /* 0x0000004007077212 */ /* 0x000fe400078e9617 */
[----:B------:R-:W-:Y:S01]  /*1370*/  LOP3.LUT R62, R69, R14, RZ, 0x3c, !PT ;  /* 0x0000000e453e7212 */ /* 0x000fe200078e3cff */
[----:B------:R-:W-:Y:S01]  /*1380*/  STG.E.U8 desc[UR4][R12.64+0x9], R53 ;  /* 0x000009350c007986 */ /* 0x000fe2000c101104 */
[----:B-1----:R-:W-:-:S02]  /*1390*/  PRMT R54, R55, 0x7610, R54 ;  /* 0x0000761037367816 */ /* 0x002fc40000000036 */
[----:B------:R-:W-:Y:S01]  /*13a0*/  PRMT R15, R10, 0x7610, R15 ;  /* 0x000076100a0f7816 */ /* 0x000fe2000000000f */
[----:B------:R-:W-:Y:S01]  /*13b0*/  STG.E.U8 desc[UR4][R12.64+0xb], R51 ;  /* 0x00000b330c007986 */ /* 0x000fe2000c101104 */
[----:B------:R-:W-:Y:S02]  /*13c0*/  PRMT R4, R48, 0x7610, R4 ;  /* 0x0000761030047816 */ /* 0x000fe40000000004 */
[----:B------:R-:W-:Y:S01]  /*13d0*/  PRMT R2, R47, 0x7610, R2 ;  /* 0x000076102f027816 */ /* 0x000fe20000000002 */
[----:B------:R-:W-:Y:S01]  /*13e0*/  STG.E.U8 desc[UR4][R12.64+0xc], R50 ;  /* 0x00000c320c007986 */ /* 0x000fe2000c101104 */
[----:B------:R-:W-:Y:S02]  /*13f0*/  LOP3.LUT R65, R65, R26, RZ, 0x3c, !PT ;  /* 0x0000001a41417212 */ /* 0x000fe400078e3cff */
[----:B------:R-:W-:Y:S01]  /*1400*/  LOP3.LUT R64, R64, R23, RZ, 0x3c, !PT ;  /* 0x0000001740407212 */ /* 0x000fe200078e3cff */
[----:B------:R-:W-:Y:S01]  /*1410*/  STG.E.U8 desc[UR4][R12.64+0xe], R48 ;  /* 0x00000e300c007986 */ /* 0x000fe2000c101104 */
[----:B------:R-:W-:-:S02]  /*1420*/  LOP3.LUT R63, R63, R0, RZ, 0x3c, !PT ;  /* 0x000000003f3f7212 */ /* 0x000fc400078e3cff */
[----:B------:R-:W-:Y:S01]  /*1430*/  PRMT R67, R14, 0x7610, R67 ;  /* 0x000076100e437816 */ /* 0x000fe20000000043 */
[----:B------:R-:W-:Y:S01]  /*1440*/  STG.E.U8 desc[UR4][R12.64+0xf], R47 ;  /* 0x00000f2f0c007986 */ /* 0x000fe2000c101104 */
[----:B------:R-:W-:Y:S02]  /*1450*/  LOP3.LUT R24, R24, R9, RZ, 0x3c, !PT ;  /* 0x0000000918187212 */ /* 0x000fe400078e3cff */
[----:B------:R-:W-:Y:S01]  /*1460*/  PRMT R68, R9, 0x7610, R68 ;  /* 0x0000761009447816 */ /* 0x000fe20000000044 */
[----:B------:R-:W-:Y:S01]  /*1470*/  STG.E.U8 desc[UR4][R12.64+0x11], R26 ;  /* 0x0000111a0c007986 */ /* 0x000fe2000c101104 */
[----:B------:R-:W-:Y:S02]  /*1480*/  LOP3.LUT R20, R20, R7, RZ, 0x3c, !PT ;  /* 0x0000000714147212 */ /* 0x000fe400078e3cff */
[----:B------:R-:W-:Y:S01]  /*1490*/  LOP3.LUT R18, R18, R5, RZ, 0x3c, !PT ;  /* 0x0000000512127212 */ /* 0x000fe200078e3cff */
[----:B------:R0:W-:Y:S01]  /*14a0*/  STG.E.U8 desc[UR4][R12.64+0x12], R23 ;  /* 0x000012170c007986 */ /* 0x0001e2000c101104 */
[----:B------:R-:W-:-:S02]  /*14b0*/  PRMT R69, R62, 0x7610, R69 ;  /* 0x000076103e457816 */ /* 0x000fc40000000045 */
[----:B0-----:R-:W-:Y:S02]  /*14c0*/  PRMT R13, R55, 0x7610, R13 ;  /* 0x00007610370d7816 */ /* 0x001fe4000000000d */
[----:B------:R-:W-:Y:S02]  /*14d0*/  PRMT R55, R10, 0x7610, R55 ;  /* 0x000076100a377816 */ /* 0x000fe40000000037 */
[----:B------:R-:W-:Y:S02]  /*14e0*/  PRMT R12, R53, 0x7610, R12 ;  /* 0x00007610350c7816 */ /* 0x000fe4000000000c */
[----:B------:R-:W-:-:S07]  /*14f0*/  PRMT R10, R51, 0x7610, R10 ;  /* 0x00007610330a7816 */ /* 0x000fce000000000a */
.L_x_1:
[----:B-12---:R-:W-:Y:S02]  /*1500*/  LOP3.LUT R14, R45, R44, RZ, 0x3c, !PT ;  /* 0x0000002c2d0e7212 */ /* 0x006fe400078e3cff */
[----:B------:R-:W-:Y:S02]  /*1510*/  LOP3.LUT R62, R40, 0xff, RZ, 0xc0, !PT ;  /* 0x000000ff283e7812 */ /* 0x000fe400078ec0ff */
[C---:B------:R-:W-:Y:S01]  /*1520*/  PRMT R9, R14.reuse, 0x8880, RZ ;  /* 0x000088800e097816 */ /* 0x040fe200000000ff */
[----:B------:R-:W-:Y:S01]  /*1530*/  IMAD.SHL.U32 R14, R14, 0x2, RZ ;  /* 0x000000020e0e7824 */ /* 0x000fe200078e00ff */
[----:B------:R-:W-:Y:S02]  /*1540*/  LOP3.LUT R37, R37, 0xff, RZ, 0xc0, !PT ;  /* 0x000000ff25257812 */ /* 0x000fe400078ec0ff */
[----:B------:R-:W-:Y:S02]  /*1550*/  ISETP.GE.AND P0, PT, R9, RZ, PT ;  /* 0x000000ff0900720c */ /* 0x000fe40003f06270 */
[----:B------:R-:W-:-:S02]  /*1560*/  LOP3.LUT R9, R43, 0xff, RZ, 0xc0, !PT ;  /* 0x000000ff2b097812 */ /* 0x000fc400078ec0ff */
[----:B------:R-:W0:Y:S01]  /*1570*/  LDC.U8 R37, c[0x3][R37] ;  /* 0x00c0000025257b82 */ /* 0x000e220000000000 */
[----:B------:R-:W-:Y:S02]  /*1580*/  LOP3.LUT R36, R36, 0xff, RZ, 0xc0, !PT ;  /* 0x000000ff24247812 */ /* 0x000fe400078ec0ff */
[----:B------:R-:W-:-:S05]  /*1590*/  LOP3.LUT R38, R38, 0xff, RZ, 0xc0, !PT ;  /* 0x000000ff26267812 */ /* 0x000fca00078ec0ff */
[----:B------:R-:W1:Y:S01]  /*15a0*/  LDC.U8 R9, c[0x3][R9] ;  /* 0x00c0000009097b82 */ /* 0x000e620000000000 */
[----:B------:R-:W-:-:S04]  /*15b0*/  @!P0 LOP3.LUT R14, R14, 0x1b, RZ, 0x3c, !PT ;  /* 0x0000001b0e0e8812 */ /* 0x000fc800078e3cff */
[----:B------:R-:W-:Y:S02]  /*15c0*/  LOP3.LUT R61, R14, R61, RZ, 0x3c, !PT ;  /* 0x0000003d0e3d7212 */ /* 0x000fe400078e3cff */
[----:B---3--:R-:W-:Y:S01]  /*15d0*/  LOP3.LUT R14, R46, R45, RZ, 0x3c, !PT ;  /* 0x0000002d2e0e7212 */ /* 0x008fe200078e3cff */
[----:B------:R-:W0:Y:S03]  /*15e0*/  LDC.U8 R36, c[0x3][R36] ;  /* 0x00c0000024247b82 */ /* 0x000e260000000000 */
[----:B------:R-:W-:-:S04]  /*15f0*/  PRMT R43, R14, 0x8880, RZ ;  /* 0x000088800e2b7816 */ /* 0x000fc800000000ff */
[----:B------:R-:W-:Y:S01]  /*1600*/  ISETP.GE.AND P0, PT, R43, RZ, PT ;  /* 0x000000ff2b00720c */ /* 0x000fe20003f06270 */
[----:B------:R-:W-:Y:S01]  /*1610*/  IMAD.SHL.U32 R43, R14, 0x2, RZ ;  /* 0x000000020e2b7824 */ /* 0x000fe200078e00ff */
[----:B------:R-:W2:Y:S11]  /*1620*/  LDC.U8 R38, c[0x3][R38] ;  /* 0x00c0000026267b82 */ /* 0x000eb60000000000 */
[----:B------:R-:W-:-:S04]  /*1630*/  @!P0 LOP3.LUT R43, R43, 0x1b, RZ, 0x3c, !PT ;  /* 0x0000001b2b2b8812 */ /* 0x000fc800078e3cff */
[----:B------:R-:W-:-:S04]  /*1640*/  LOP3.LUT R60, R43, R60, RZ, 0x3c, !PT ;  /* 0x0000003c2b3c7212 */ /* 0x000fc800078e3cff */
[----:B------:R-:W-:Y:S02]  /*1650*/  LOP3.LUT R43, R60, R45, RZ, 0x3c, !PT ;  /* 0x0000002d3c2b7212 */ /* 0x000fe400078e3cff */
[----:B-1----:R-:W-:Y:S02]  /*1660*/  LOP3.LUT R60, R44, R9, RZ, 0x3c, !PT ;  /* 0x000000092c3c7212 */ /* 0x002fe400078e3cff */
[-C--:B------:R-:W-:Y:S02]  /*1670*/  LOP3.LUT R45, R45, R44.reuse, R9, 0x96, !PT ;  /* 0x0000002c2d2d7212 */ /* 0x080fe400078e9609 */
[C---:B------:R-:W-:Y:S01]  /*1680*/  PRMT R14, R60.reuse, 0x8880, RZ ;  /* 0x000088803c0e7816 */ /* 0x040fe200000000ff */
[----:B------:R-:W-:Y:S01]  /*1690*/  IMAD.SHL.U32 R60, R60, 0x2, RZ ;  /* 0x000000023c3c7824 */ /* 0x000fe200078e00ff */
[----:B------:R-:W-:Y:S02]  /*16a0*/  LOP3.LUT R44, R61, R44, RZ, 0x3c, !PT ;  /* 0x0000002c3d2c7212 */ /* 0x000fe400078e3cff */
[----:B------:R-:W-:-:S02]  /*16b0*/  ISETP.GE.AND P0, PT, R14, RZ, PT ;  /* 0x000000ff0e00720c */ /* 0x000fc40003f06270 */
[----:B------:R-:W-:Y:S02]  /*16c0*/  LOP3.LUT R14, R31, 0xff, RZ, 0xc0, !PT ;  /* 0x000000ff1f0e7812 */ /* 0x000fe400078ec0ff */
[----:B------:R-:W-:-:S04]  /*16d0*/  LOP3.LUT R61, R35, 0xff, RZ, 0xc0, !PT ;  /* 0x000000ff233d7812 */ /* 0x000fc800078ec0ff */
[----:B------:R1:W3:Y:S05]  /*16e0*/  LDC.U8 R31, c[0x3][R61] ;  /* 0x00c000003d1f7b82 */ /* 0x0002ea0000000000 */
[----:B------:R-:W-:-:S03]  /*16f0*/  @!P0 LOP3.LUT R60, R60, 0x1b, RZ, 0x3c, !PT ;  /* 0x0000001b3c3c8812 */ /* 0x000fc600078e3cff */
[----:B------:R-:W3:Y:S01]  /*1700*/  LDC.U8 R14, c[0x3][R14] ;  /* 0x00c000000e0e7b82 */ /* 0x000ee20000000000 */
[----:B------:R-:W-:Y:S02]  /*1710*/  LOP3.LUT R60, R60, R3, RZ, 0x3c, !PT ;  /* 0x000000033c3c7212 */ /* 0x000fe400078e3cff */
[--C-:B------:R-:W-:Y:S02]  /*1720*/  LOP3.LUT R3, R44, R45, R46.reuse, 0x96, !PT ;  /* 0x0000002d2c037212 */ /* 0x100fe400078e962e */
[-C--:B------:R-:W-:Y:S02]  /*1730*/  LOP3.LUT R35, R60, R9.reuse, RZ, 0x3c, !PT ;  /* 0x000000093c237212 */ /* 0x080fe400078e3cff */
[----:B------:R-:W-:Y:S02]  /*1740*/  LOP3.LUT R60, R46, R9, RZ, 0x3c, !PT ;  /* 0x000000092e3c7212 */ /* 0x000fe400078e3cff */
[-CC-:B------:R-:W-:Y:S02]  /*1750*/  LOP3.LUT R9, R35, R45.reuse, R46.reuse, 0x96, !PT ;  /* 0x0000002d23097212 */ /* 0x180fe400078e962e */
[C---:B------:R-:W-:Y:S01]  /*1760*/  PRMT R35, R60.reuse, 0x8880, RZ ;  /* 0x000088803c237816 */ /* 0x040fe200000000ff */
[----:B------:R-:W-:Y:S01]  /*1770*/  IMAD.SHL.U32 R40, R60, 0x2, RZ ;  /* 0x000000023c287824 */ /* 0x000fe200078e00ff */
[----:B------:R-:W-:-:S02]  /*1780*/  LOP3.LUT R46, R43, R45, R46, 0x96, !PT ;  /* 0x0000002d2b2e7212 */ /* 0x000fc400078e962e */
[----:B------:R-:W-:Y:S02]  /*1790*/  ISETP.GE.AND P0, PT, R35, RZ, PT ;  /* 0x000000ff2300720c */ /* 0x000fe40003f06270 */
[----:B------:R-:W4:Y:S01]  /*17a0*/  LDC.U8 R35, c[0x3][R62] ;  /* 0x00c000003e237b82 */ /* 0x000f220000000000 */
[----:B-1----:R-:W-:Y:S02]  /*17b0*/  LOP3.LUT R61, R41, 0xff, RZ, 0xc0, !PT ;  /* 0x000000ff293d7812 */ /* 0x002fe400078ec0ff */
[----:B------:R-:W-:-:S05]  /*17c0*/  LOP3.LUT R41, R32, 0xff, RZ, 0xc0, !PT ;  /* 0x000000ff20297812 */ /* 0x000fca00078ec0ff */
[----:B------:R1:W5:Y:S03]  /*17d0*/  LDC.U8 R32, c[0x3][R61] ;  /* 0x00c000003d207b82 */ /* 0x0003660000000000 */
[----:B------:R-:W-:-:S04]  /*17e0*/  @!P0 LOP3.LUT R40, R40, 0x1b, RZ, 0x3c, !PT ;  /* 0x0000001b28288812 */ /* 0x000fc800078e3cff */
[----:B------:R-:W-:Y:S01]  /*17f0*/  LOP3.LUT R40, R40, R59, RZ, 0x3c, !PT ;  /* 0x0000003b28287212 */ /* 0x000fe200078e3cff */
[----:B------:R-:W5:Y:S01]  /*1800*/  LDC.U8 R41, c[0x3][R41] ;  /* 0x00c0000029297b82 */ /* 0x000f620000000000 */
[----:B------:R-:W-:Y:S02]  /*1810*/  LOP3.LUT R59, R39, 0xff, RZ, 0xc0, !PT ;  /* 0x000000ff273b7812 */ /* 0x000fe400078ec0ff */
[----:B-1----:R-:W-:Y:S02]  /*1820*/  LOP3.LUT R61, R42, 0xff, RZ, 0xc0, !PT ;  /* 0x000000ff2a3d7812 */ /* 0x002fe400078ec0ff */
[----:B0-----:R-:W-:Y:S02]  /*1830*/  LOP3.LUT R42, R37, R36, RZ, 0x3c, !PT ;  /* 0x00000024252a7212 */ /* 0x001fe400078e3cff */
[----:B------:R-:W-:Y:S02]  /*1840*/  LOP3.LUT R40, R40, R45, RZ, 0x3c, !PT ;  /* 0x0000002d28287212 */ /* 0x000fe400078e3cff */
[----:B------:R-:W0:Y:S01]  /*1850*/  LDC.U8 R61, c[0x3][R61] ;  /* 0x00c000003d3d7b82 */ /* 0x000e220000000000 */
[----:B---3--:R-:W-:-:S04]  /*1860*/  LOP3.LUT R43, R14, R31, RZ, 0x3c, !PT ;  /* 0x0000001f0e2b7212 */ /* 0x008fc800078e3cff */
[C---:B------:R-:W-:Y:S01]  /*1870*/  PRMT R44, R43.reuse, 0x8880, RZ ;  /* 0x000088802b2c7816 */ /* 0x040fe200000000ff */
[----:B------:R-:W-:-:S03]  /*1880*/  IMAD.SHL.U32 R60, R43, 0x2, RZ ;  /* 0x000000022b3c7824 */ /* 0x000fc600078e00ff */
[----:B------:R-:W-:Y:S02]  /*1890*/  ISETP.GE.AND P0, PT, R44, RZ, PT ;  /* 0x000000ff2c00720c */ /* 0x000fe40003f06270 */
[----:B------:R1:W3:Y:S01]  /*18a0*/  LDC.U8 R44, c[0x3][R59] ;  /* 0x00c000003b2c7b82 */ /* 0x0002e20000000000 */
[----:B----4-:R-:W-:Y:S02]  /*18b0*/  LOP3.LUT R39, R35, R14, RZ, 0x3c, !PT ;  /* 0x0000000e23277212 */ /* 0x010fe400078e3cff */
[----:B-1----:R-:W-:Y:S02]  /*18c0*/  LOP3.LUT R59, R34, 0xff, RZ, 0xc0, !PT ;  /* 0x000000ff223b7812 */ /* 0x002fe400078ec0ff */
[C---:B------:R-:W-:Y:S01]  /*18d0*/  PRMT R43, R39.reuse, 0x8880, RZ ;  /* 0x00008880272b7816 */ /* 0x040fe200000000ff */
[----:B------:R-:W-:-:S05]  /*18e0*/  IMAD.SHL.U32 R39, R39, 0x2, RZ ;  /* 0x0000000227277824 */ /* 0x000fca00078e00ff */
[----:B------:R-:W-:Y:S02]  /*18f0*/  @!P0 LOP3.LUT R60, R60, 0x1b, RZ, 0x3c, !PT ;  /* 0x0000001b3c3c8812 */ /* 0x000fe400078e3cff */
[----:B------:R-:W-:Y:S01]  /*1900*/  ISETP.GE.AND P0, PT, R43, RZ, PT ;  /* 0x000000ff2b00720c */ /* 0x000fe20003f06270 */
[----:B------:R-:W2:Y:S01]  /*1910*/  LDC.U8 R59, c[0x3][R59] ;  /* 0x00c000003b3b7b82 */ /* 0x000ea20000000000 */
[----:B------:R-:W-:-:S04]  /*1920*/  LOP3.LUT R60, R60, R57, RZ, 0x3c, !PT ;  /* 0x000000393c3c7212 */ /* 0x000fc800078e3cff */
[----:B------:R-:W-:-:S07]  /*1930*/  LOP3.LUT R60, R60, R31, RZ, 0x3c, !PT ;  /* 0x0000001f3c3c7212 */ /* 0x000fce00078e3cff */
[----:B------:R-:W-:-:S04]  /*1940*/  @!P0 LOP3.LUT R39, R39, 0x1b, RZ, 0x3c, !PT ;  /* 0x0000001b27278812 */ /* 0x000fc800078e3cff */
[----:B------:R-:W-:-:S04]  /*1950*/  LOP3.LUT R39, R39, R56, RZ, 0x3c, !PT ;  /* 0x0000003827277212 */ /* 0x000fc800078e3cff */
[----:B------:R-:W-:Y:S02]  /*1960*/  LOP3.LUT R39, R39, R14, RZ, 0x3c, !PT ;  /* 0x0000000e27277212 */ /* 0x000fe400078e3cff */
[----:B---3--:R-:W-:-:S04]  /*1970*/  LOP3.LUT R43, R31, R44, RZ, 0x3c, !PT ;  /* 0x0000002c1f2b7212 */ /* 0x008fc800078e3cff */
[C---:B------:R-:W-:Y:S01]  /*1980*/  PRMT R56, R43.reuse, 0x8880, RZ ;  /* 0x000088802b387816 */ /* 0x040fe200000000ff */
[----:B------:R-:W-:-:S03]  /*1990*/  IMAD.SHL.U32 R43, R43, 0x2, RZ ;  /* 0x000000022b2b7824 */ /* 0x000fc600078e00ff */
[----:B------:R-:W-:Y:S02]  /*19a0*/  ISETP.GE.AND P0, PT, R56, RZ, PT ;  /* 0x000000ff3800720c */ /* 0x000fe40003f06270 */
[----:B------:R-:W-:-:S04]  /*19b0*/  LOP3.LUT R56, R35, R44, RZ, 0x3c, !PT ;  /* 0x0000002c23387212 */ /* 0x000fc800078e3cff */
[C---:B------:R-:W-:Y:S01]  /*19c0*/  PRMT R57, R56.reuse, 0x8880, RZ ;  /* 0x0000888038397816 */ /* 0x040fe200000000ff */
[----:B------:R-:W-:-:S06]  /*19d0*/  IMAD.SHL.U32 R56, R56, 0x2, RZ ;  /* 0x0000000238387824 */ /* 0x000fcc00078e00ff */
[----:B------:R-:W-:Y:S02]  /*19e0*/  @!P0 LOP3.LUT R43, R43, 0x1b, RZ, 0x3c, !PT ;  /* 0x0000001b2b2b8812 */ /* 0x000fe400078e3cff */
[----:B------:R-:W-:Y:S02]  /*19f0*/  ISETP.GE.AND P0, PT, R57, RZ, PT ;  /* 0x000000ff3900720c */ /* 0x000fe40003f06270 */
[----:B------:R-:W-:-:S04]  /*1a00*/  LOP3.LUT R43, R43, R58, RZ, 0x3c, !PT ;  /* 0x0000003a2b2b7212 */ /* 0x000fc800078e3cff */
[----:B------:R-:W-:-:S07]  /*1a10*/  LOP3.LUT R43, R43, R44, RZ, 0x3c, !PT ;  /* 0x0000002c2b2b7212 */ /* 0x000fce00078e3cff */
[----:B------:R-:W-:-:S04]  /*1a20*/  @!P0 LOP3.LUT R56, R56, 0x1b, RZ, 0x3c, !PT ;  /* 0x0000001b38388812 */ /* 0x000fc800078e3cff */
[----:B------:R-:W-:Y:S02]  /*1a30*/  LOP3.LUT R55, R56, R55, RZ, 0x3c, !PT ;  /* 0x0000003738377212 */ /* 0x000fe400078e3cff */
[----:B-----5:R-:W-:-:S04]  /*1a40*/  LOP3.LUT R56, R32, R41, RZ, 0x3c, !PT ;  /* 0x0000002920387212 */ /* 0x020fc800078e3cff */
[C---:B------:R-:W-:Y:S01]  /*1a50*/  PRMT R57, R56.reuse, 0x8880, RZ ;  /* 0x0000888038397816 */ /* 0x040fe200000000ff */
[----:B------:R-:W-:-:S03]  /*1a60*/  IMAD.SHL.U32 R56, R56, 0x2, RZ ;  /* 0x0000000238387824 */ /* 0x000fc600078e00ff */
[----:B------:R-:W-:-:S13]  /*1a70*/  ISETP.GE.AND P0, PT, R57, RZ, PT ;  /* 0x000000ff3900720c */ /* 0x000fda0003f06270 */
[----:B------:R-:W-:-:S04]  /*1a80*/  @!P0 LOP3.LUT R56, R56, 0x1b, RZ, 0x3c, !PT ;  /* 0x0000001b38388812 */ /* 0x000fc800078e3cff */
[----:B------:R-:W-:Y:S02]  /*1a90*/  LOP3.LUT R56, R56, R53, RZ, 0x3c, !PT ;  /* 0x0000003538387212 */ /* 0x000fe400078e3cff */
[----:B------:R-:W-:-:S04]  /*1aa0*/  LOP3.LUT R53, R37, R32, RZ, 0x3c, !PT ;  /* 0x0000002025357212 */ /* 0x000fc800078e3cff */
[C---:B------:R-:W-:Y:S01]  /*1ab0*/  PRMT R57, R53.reuse, 0x8880, RZ ;  /* 0x0000888035397816 */ /* 0x040fe200000000ff */
[----:B------:R-:W-:-:S03]  /*1ac0*/  IMAD.SHL.U32 R53, R53, 0x2, RZ ;  /* 0x0000000235357824 */ /* 0x000fc600078e00ff */
[----:B------:R-:W-:-:S13]  /*1ad0*/  ISETP.GE.AND P0, PT, R57, RZ, PT ;  /* 0x000000ff3900720c */ /* 0x000fda0003f06270 */
[----:B------:R-:W-:-:S04]  /*1ae0*/  @!P0 LOP3.LUT R53, R53, 0x1b, RZ, 0x3c, !PT ;  /* 0x0000001b35358812 */ /* 0x000fc800078e3cff */
[----:B------:R-:W-:Y:S02]  /*1af0*/  LOP3.LUT R53, R53, R52, RZ, 0x3c, !PT ;  /* 0x0000003435357212 */ /* 0x000fe400078e3cff */
[----:B------:R-:W-:Y:S02]  /*1b00*/  LOP3.LUT R52, R41, R36, RZ, 0x3c, !PT ;  /* 0x0000002429347212 */ /* 0x000fe400078e3cff */
[----:B------:R-:W-:Y:S02]  /*1b10*/  LOP3.LUT R53, R53, R32, RZ, 0x3c, !PT ;  /* 0x0000002035357212 */ /* 0x000fe400078e3cff */
[----:B------:R-:W-:-:S04]  /*1b20*/  PRMT R57, R52, 0x8880, RZ ;  /* 0x0000888034397816 */ /* 0x000fc800000000ff */
[----:B------:R-:W-:Y:S01]  /*1b30*/  ISETP.GE.AND P0, PT, R57, RZ, PT ;  /* 0x000000ff3900720c */ /* 0x000fe20003f06270 */
[----:B------:R-:W-:Y:S01]  /*1b40*/  IMAD.SHL.U32 R57, R52, 0x2, RZ ;  /* 0x0000000234397824 */ /* 0x000fe200078e00ff */
[C---:B------:R-:W-:Y:S01]  /*1b50*/  PRMT R52, R42.reuse, 0x8880, RZ ;  /* 0x000088802a347816 */ /* 0x040fe200000000ff */
[----:B------:R-:W-:-:S10]  /*1b60*/  IMAD.SHL.U32 R42, R42, 0x2, RZ ;  /* 0x000000022a2a7824 */ /* 0x000fd400078e00ff */
[----:B------:R-:W-:Y:S02]  /*1b70*/  @!P0 LOP3.LUT R57, R57, 0x1b, RZ, 0x3c, !PT ;  /* 0x0000001b39398812 */ /* 0x000fe400078e3cff */
[----:B------:R-:W-:Y:S02]  /*1b80*/  ISETP.GE.AND P0, PT, R52, RZ, PT ;  /* 0x000000ff3400720c */ /* 0x000fe40003f06270 */
[----:B------:R-:W-:Y:S02]  /*1b90*/  LOP3.LUT R52, R33, 0xff, RZ, 0xc0, !PT ;  /* 0x000000ff21347812 */ /* 0x000fe400078ec0ff */
[----:B--2---:R-:W-:Y:S02]  /*1ba0*/  LOP3.LUT R33, R59, R38, RZ, 0x3c, !PT ;  /* 0x000000263b217212 */ /* 0x004fe400078e3cff */
[----:B------:R-:W-:-:S07]  /*1bb0*/  LOP3.LUT R57, R57, R54, RZ, 0x3c, !PT ;  /* 0x0000003639397212 */ /* 0x000fce00078e3cff */
[----:B------:R-:W-:-:S04]  /*1bc0*/  @!P0 LOP3.LUT R42, R42, 0x1b, RZ, 0x3c, !PT ;  /* 0x0000001b2a2a8812 */ /* 0x000fc800078e3cff */
[----:B------:R-:W-:Y:S02]  /*1bd0*/  LOP3.LUT R51, R42, R51, RZ, 0x3c, !PT ;  /* 0x000000332a337212 */ /* 0x000fe400078e3cff */
[----:B0-----:R-:W-:-:S04]  /*1be0*/  LOP3.LUT R42, R38, R61, RZ, 0x3c, !PT ;  /* 0x0000003d262a7212 */ /* 0x001fc800078e3cff */
[C---:B------:R-:W-:Y:S01]  /*1bf0*/  PRMT R34, R42.reuse, 0x8880, RZ ;  /* 0x000088802a227816 */ /* 0x040fe200000000ff */
[----:B------:R-:W-:-:S03]  /*1c00*/  IMAD.SHL.U32 R42, R42, 0x2, RZ ;  /* 0x000000022a2a7824 */ /* 0x000fc600078e00ff */
[----:B------:R-:W-:Y:S02]  /*1c10*/  ISETP.GE.AND P0, PT, R34, RZ, PT ;  /* 0x000000ff2200720c */ /* 0x000fe40003f06270 */
[----:B------:R-:W0:Y:S11]  /*1c20*/  LDC.U8 R34, c[0x3][R52] ;  /* 0x00c0000034227b82 */ /* 0x000e360000000000 */
[----:B------:R-:W-:-:S04]  /*1c30*/  @!P0 LOP3.LUT R42, R42, 0x1b, RZ, 0x3c, !PT ;  /* 0x0000001b2a2a8812 */ /* 0x000fc800078e3cff */
[----:B------:R-:W-:Y:S02]  /*1c40*/  LOP3.LUT R42, R42, R49, RZ, 0x3c, !PT ;  /* 0x000000312a2a7212 */ /* 0x000fe400078e3cff */
[C---:B------:R-:W-:Y:S01]  /*1c50*/  PRMT R49, R33.reuse, 0x8880, RZ ;  /* 0x0000888021317816 */ /* 0x040fe200000000ff */
[----:B------:R-:W-:-:S03]  /*1c60*/  IMAD.SHL.U32 R33, R33, 0x2, RZ ;  /* 0x0000000221217824 */ /* 0x000fc600078e00ff */
[----:B------:R-:W-:-:S13]  /*1c70*/  ISETP.GE.AND P0, PT, R49, RZ, PT ;  /* 0x000000ff3100720c */ /* 0x000fda0003f06270 */
[----:B------:R-:W-:-:S04]  /*1c80*/  @!P0 LOP3.LUT R33, R33, 0x1b, RZ, 0x3c, !PT ;  /* 0x0000001b21218812 */ /* 0x000fc800078e3cff */
[----:B------:R-:W-:Y:S02]  /*1c90*/  LOP3.LUT R33, R33, R48, RZ, 0x3c, !PT ;  /* 0x0000003021217212 */ /* 0x000fe400078e3cff */
[----:B0-----:R-:W-:-:S04]  /*1ca0*/  LOP3.LUT R48, R61, R34, RZ, 0x3c, !PT ;  /* 0x000000223d307212 */ /* 0x001fc800078e3cff */
[----:B------:R-:W-:-:S04]  /*1cb0*/  PRMT R49, R48, 0x8880, RZ ;  /* 0x0000888030317816 */ /* 0x000fc800000000ff */
[----:B------:R-:W-:Y:S01]  /*1cc0*/  ISETP.GE.AND P0, PT, R49, RZ, PT ;  /* 0x000000ff3100720c */ /* 0x000fe20003f06270 */
[----:B------:R-:W-:Y:S01]  /*1cd0*/  IMAD.SHL.U32 R49, R48, 0x2, RZ ;  /* 0x0000000230317824 */ /* 0x000fe200078e00ff */
[----:B------:R-:W-:-:S11]  /*1ce0*/  LOP3.LUT R48, R59, R34, RZ, 0x3c, !PT ;  /* 0x000000223b307212 */ /* 0x000fd600078e3cff */
[----:B------:R-:W-:-:S04]  /*1cf0*/  @!P0 LOP3.LUT R49, R49, 0x1b, RZ, 0x3c, !PT ;  /* 0x0000001b31318812 */ /* 0x000fc800078e3cff */
[----:B------:R-:W-:Y:S02]  /*1d00*/  LOP3.LUT R49, R49, R50, RZ, 0x3c, !PT ;  /* 0x0000003231317212 */ /* 0x000fe400078e3cff */
[C---:B------:R-:W-:Y:S01]  /*1d10*/  PRMT R50, R48.reuse, 0x8880, RZ ;  /* 0x0000888030327816 */ /* 0x040fe200000000ff */
[----:B------:R-:W-:Y:S01]  /*1d20*/  IMAD.SHL.U32 R48, R48, 0x2, RZ ;  /* 0x0000000230307824 */ /* 0x000fe200078e00ff */
[----:B------:R-:W-:Y:S02]  /*1d30*/  LOP3.LUT R49, R49, R34, RZ, 0x3c, !PT ;  /* 0x0000002231317212 */ /* 0x000fe400078e3cff */
[----:B------:R-:W-:Y:S02]  /*1d40*/  ISETP.GE.AND P0, PT, R50, RZ, PT ;  /* 0x000000ff3200720c */ /* 0x000fe40003f06270 */
[-C--:B------:R-:W-:Y:S02]  /*1d50*/  LOP3.LUT R50, R42, R61.reuse, RZ, 0x3c, !PT ;  /* 0x0000003d2a327212 */ /* 0x080fe400078e3cff */
[----:B------:R-:W-:-:S02]  /*1d60*/  LOP3.LUT R42, R38, R61, R34, 0x96, !PT ;  /* 0x0000003d262a7212 */ /* 0x000fc400078e9622 */
[----:B------:R-:W-:Y:S02]  /*1d70*/  LOP3.LUT R34, R33, R38, RZ, 0x3c, !PT ;  /* 0x0000002621227212 */ /* 0x000fe400078e3cff */
[-CC-:B------:R-:W-:Y:S02]  /*1d80*/  LOP3.LUT R38, R50, R42.reuse, R59.reuse, 0x96, !PT ;  /* 0x0000002a32267212 */ /* 0x180fe400078e963b */
[-CC-:B------:R-:W-:Y:S02]  /*1d90*/  LOP3.LUT R33, R49, R42.reuse, R59.reuse, 0x96, !PT ;  /* 0x0000002a31217212 */ /* 0x180fe400078e963b */
[----:B------:R-:W-:Y:S02]  /*1da0*/  LOP3.LUT R59, R34, R42, R59, 0x96, !PT ;  /* 0x0000002a223b7212 */ /* 0x000fe400078e963b */
[----:B------:R-:W-:Y:S02]  /*1db0*/  @!P0 LOP3.LUT R48, R48, 0x1b, RZ, 0x3c, !PT ;  /* 0x0000001b30308812 */ /* 0x000fe400078e3cff */
[C---:B------:R-:W-:Y:S01]  /*1dc0*/  LOP3.LUT R34, R29.reuse, 0xff, RZ, 0xc0, !PT ;  /* 0x000000ff1d227812 */ /* 0x040fe200078ec0ff */
[----:B------:R-:W-:Y:S01]  /*1dd0*/  VIADD R29, R29, 0x1 ;  /* 0x000000011d1d7836 */ /* 0x000fe20000000000 */
[----:B------:R-:W-:-:S02]  /*1de0*/  LOP3.LUT R47, R48, R47, RZ, 0x3c, !PT ;  /* 0x0000002f302f7212 */ /* 0x000fc400078e3cff */
[----:B------:R-:W-:Y:S02]  /*1df0*/  ISETP.GE.U32.AND P0, PT, R34, 0xd, PT ;  /* 0x0000000d2200780c */ /* 0x000fe40003f06070 */
[----:B------:R-:W-:Y:S02]  /*1e00*/  LOP3.LUT R34, R47, R42, RZ, 0x3c, !PT ;  /* 0x0000002a2f227212 */ /* 0x000fe400078e3cff */
[-C--:B------:R-:W-:Y:S02]  /*1e10*/  LOP3.LUT R42, R32, R41.reuse, R36, 0x96, !PT ;  /* 0x00000029202a7212 */ /* 0x080fe400078e9624 */
[----:B------:R-:W-:Y:S02]  /*1e20*/  LOP3.LUT R41, R56, R41, RZ, 0x3c, !PT ;  /* 0x0000002938297212 */ /* 0x000fe400078e3cff */
[----:B------:R-:W-:Y:S02]  /*1e30*/  LOP3.LUT R36, R57, R36, RZ, 0x3c, !PT ;  /* 0x0000002439247212 */ /* 0x000fe400078e3cff */
[----:B------:R-:W-:-:S02]  /*1e40*/  LOP3.LUT R32, R14, R31, R44, 0x96, !PT ;  /* 0x0000001f0e207212 */ /* 0x000fc400078e962c */
[-C--:B------:R-:W-:Y:S02]  /*1e50*/  LOP3.LUT R51, R51, R42.reuse, RZ, 0x3c, !PT ;  /* 0x0000002a33337212 */ /* 0x080fe400078e3cff */
[-CC-:B------:R-:W-:Y:S02]  /*1e60*/  LOP3.LUT R41, R41, R42.reuse, R37.reuse, 0x96, !PT ;  /* 0x0000002a29297212 */ /* 0x180fe400078e9625 */
[-CC-:B------:R-:W-:Y:S02]  /*1e70*/  LOP3.LUT R36, R36, R42.reuse, R37.reuse, 0x96, !PT ;  /* 0x0000002a24247212 */ /* 0x180fe400078e9625 */
[----:B------:R-:W-:Y:S02]  /*1e80*/  LOP3.LUT R44, R53, R42, R37, 0x96, !PT ;  /* 0x0000002a352c7212 */ /* 0x000fe400078e9625 */
[-CC-:B------:R-:W-:Y:S02]  /*1e90*/  LOP3.LUT R43, R43, R32.reuse, R35.reuse, 0x96, !PT ;  /* 0x000000202b2b7212 */ /* 0x180fe400078e9623 */
[----:B------:R-:W-:-:S02]  /*1ea0*/  LOP3.LUT R42, R39, R32, R35, 0x96, !PT ;  /* 0x00000020272a7212 */ /* 0x000fc400078e9623 */
[-C--:B------:R-:W-:Y:S02]  /*1eb0*/  LOP3.LUT R55, R55, R32.reuse, RZ, 0x3c, !PT ;  /* 0x0000002037377212 */ /* 0x080fe400078e3cff */
[--C-:B------:R-:W-:Y:S02]  /*1ec0*/  LOP3.LUT R60, R60, R32, R35.reuse, 0x96, !PT ;  /* 0x000000203c3c7212 */ /* 0x100fe400078e9623 */
[----:B------:R-:W-:Y:S02]  /*1ed0*/  PRMT R32, R38, 0x7610, R32 ;  /* 0x0000761026207816 */ /* 0x000fe40000000020 */
[----:B------:R-:W-:Y:S02]  /*1ee0*/  PRMT R14, R34, 0x7610, R14 ;  /* 0x00007610220e7816 */ /* 0x000fe4000000000e */
[----:B------:R-:W-:Y:S02]  /*1ef0*/  PRMT R35, R41, 0x7610, R35 ;  /* 0x0000761029237816 */ /* 0x000fe40000000023 */
        /* <DEDUP_REMOVED lines=8> */
[----:B------:R-:W-:Y:S01]  /*1f80*/  PRMT R41, R46, 0x7610, R41 ;  /* 0x000076102e297816 */ /* 0x000fe20000000029 */
[----:B------:R-:W-:Y:S06]  /*1f90*/  @!P0 BRA `(.L_x_2) ;  /* 0xffffffec00508947 */ /* 0x000fec000383ffff */
[----:B------:R-:W-:Y:S01]  /*1fa0*/  LOP3.LUT R9, R24, 0xff, RZ, 0xc0, !PT ;  /* 0x000000ff18097812 */ /* 0x000fe200078ec0ff */
[----:B------:R-:W0:Y:S01]  /*1fb0*/  S2R R52, SR_CTAID.X ;  /* 0x0000000000347919 */ /* 0x000e220000002500 */
[----:B------:R-:W-:Y:S02]  /*1fc0*/  LOP3.LUT R29, R20, 0xff, RZ, 0xc0, !PT ;  /* 0x000000ff141d7812 */ /* 0x000fe400078ec0ff */
[----:B------:R-:W-:Y:S01]  /*1fd0*/  LOP3.LUT R47, R18, 0xff, RZ, 0xc0, !PT ;  /* 0x000000ff122f7812 */ /* 0x000fe200078ec0ff */
[----:B------:R-:W0:Y:S01]  /*1fe0*/  S2R R53, SR_TID.X ;  /* 0x0000000000357919 */ /* 0x000e220000002100 */
[----:B------:R-:W1:Y:S01]  /*1ff0*/  LDC.U8 R9, c[0x3][R9] ;  /* 0x00c0000009097b82 */ /* 0x000e620000000000 */
[----:B------:R-:W-:-:S07]  /*2000*/  LOP3.LUT R49, R69, 0xff, RZ, 0xc0, !PT ;  /* 0x000000ff45317812 */ /* 0x000fce00078ec0ff */
[----:B------:R0:W2:Y:S08]  /*2010*/  LDC.U8 R46, c[0x3][R29] ;  /* 0x00c000001d2e7b82 */ /* 0x0000b00000000000 */
[----:B------:R-:W3:Y:S01]  /*2020*/  LDC.U8 R48, c[0x3][R47] ;  /* 0x00c000002f307b82 */ /* 0x000ee20000000000 */
[----:B-1----:R-:W-:-:S04]  /*2030*/  LOP3.LUT R27, R30, R9, R27, 0x96, !PT ;  /* 0x000000091e1b7212 */ /* 0x002fc800078e961b */
[----:B------:R-:W-:Y:S01]  /*2040*/  LOP3.LUT R3, R13, R22, R27, 0x96, !PT ;  /* 0x000000160d037212 */ /* 0x000fe200078e961b */
[----:B0-----:R-:W-:-:S03]  /*2050*/  IMAD R29, R52, 0x200, R53 ;  /* 0x00000200341d7824 */ /* 0x001fc600078e0235 */
[----:B------:R-:W-:Y:S02]  /*2060*/  LOP3.LUT R13, R8, 0xffff, R3, 0x48, !PT ;  /* 0x0000ffff080d7812 */ /* 0x000fe400078e4803 */
[----:B--2---:R-:W-:Y:S02]  /*2070*/  LOP3.LUT R30, R25, R46, RZ, 0x3c, !PT ;  /* 0x0000002e191e7212 */ /* 0x004fe400078e3cff */
[----:B------:R-:W-:Y:S01]  /*2080*/  LOP3.LUT R50, R13, 0xff, RZ, 0xc0, !PT ;  /* 0x000000ff0d327812 */ /* 0x000fe200078ec0ff */
[----:B------:R0:W1:Y:S01]  /*2090*/  LDC.U8 R46, c[0x3][R49] ;  /* 0x00c00000312e7b82 */ /* 0x0000620000000000 */
[----:B------:R-:W-:Y:S02]  /*20a0*/  LOP3.LUT R9, R12, R17, R30, 0x96, !PT ;  /* 0x000000110c097212 */ /* 0x000fe400078e961e */
[----:B---3--:R-:W-:Y:S02]  /*20b0*/  LOP3.LUT R21, R21, R48, RZ, 0x3c, !PT ;  /* 0x0000003015157212 */ /* 0x008fe400078e3cff */
[----:B------:R-:W-:-:S03]  /*20c0*/  LOP3.LUT R25, R6, 0xffff, R9, 0x48, !PT ;  /* 0x0000ffff06197812 */ /* 0x000fc600078e4809 */
[----:B------:R-:W2:Y:S01]  /*20d0*/  LDC.U8 R51, c[0x3][R50] ;  /* 0x00c0000032337b82 */ /* 0x000ea20000000000 */
[----:B------:R-:W-:Y:S02]  /*20e0*/  LOP3.LUT R47, R25, 0xff, RZ, 0xc0, !PT ;  /* 0x000000ff192f7812 */ /* 0x000fe400078ec0ff */
[----:B------:R-:W-:Y:S02]  /*20f0*/  LOP3.LUT R25, R11, R16, R21, 0x96, !PT ;  /* 0x000000100b197212 */ /* 0x000fe400078e9615 */
[----:B0-----:R-:W-:Y:S02]  /*2100*/  LOP3.LUT R49, R8, R3, RZ, 0x3c, !PT ;  /* 0x0000000308317212 */ /* 0x001fe400078e3cff */
[----:B------:R-:W-:Y:S01]  /*2110*/  LOP3.LUT R11, R4, 0xffff, R25, 0x48, !PT ;  /* 0x0000ffff040b7812 */ /* 0x000fe200078e4819 */
[----:B------:R-:W0:Y:S03]  /*2120*/  LDC.64 R12, c[0x0][0x398] ;  /* 0x0000e600ff0c7b82 */ /* 0x000e260000000a00 */
[----:B------:R-:W-:-:S02]  /*2130*/  LOP3.LUT R48, R11, 0xff, RZ, 0xc0, !PT ;  /* 0x000000ff0b307812 */ /* 0x000fc400078ec0ff */
[----:B------:R-:W-:-:S03]  /*2140*/  LOP3.LUT R11, R22, R27, RZ, 0x3c, !PT ;  /* 0x0000001b160b7212 */ /* 0x000fc600078e3cff */
[----:B------:R-:W3:Y:S01]  /*2150*/  LDC.U8 R47, c[0x3][R47] ;  /* 0x00c000002f2f7b82 */ /* 0x000ee20000000000 */
[----:B--2---:R-:W-:-:S07]  /*2160*/  LOP3.LUT R53, R28, R51, RZ, 0x3c, !PT ;  /* 0x000000331c357212 */ /* 0x004fce00078e3cff */
[----:B------:R-:W2:Y:S01]  /*2170*/  LDC.U8 R48, c[0x3][R48] ;  /* 0x00c0000030307b82 */ /* 0x000ea20000000000 */
[----:B-1----:R-:W-:Y:S02]  /*2180*/  LOP3.LUT R28, R19, R46, RZ, 0x3c, !PT ;  /* 0x0000002e131c7212 */ /* 0x002fe400078e3cff */
[----:B------:R-:W-:Y:S02]  /*2190*/  LOP3.LUT R57, R66, R53, RZ, 0x3c, !PT ;  /* 0x0000003542397212 */ /* 0x000fe400078e3cff */
[----:B------:R-:W-:Y:S01]  /*21a0*/  LOP3.LUT R19, R10, R15, R28, 0x96, !PT ;  /* 0x0000000f0a137212 */ /* 0x000fe200078e961c */
[----:B0-----:R-:W-:Y:S01]  /*21b0*/  STG.E.U8 desc[UR4][R12.64+0x4], R11 ;  /* 0x0000040b0c007986 */ /* 0x001fe2000c101104 */
[----:B------:R-:W-:Y:S02]  /*21c0*/  LOP3.LUT R67, R67, R66, R53, 0x96, !PT ;  /* 0x0000004243437212 */ /* 0x000fe400078e9635 */
[----:B------:R-:W-:Y:S01]  /*21d0*/  LOP3.LUT R10, R2, 0xffff, R19, 0x48, !PT ;  /* 0x0000ffff020a7812 */ /* 0x000fe200078e4813 */
[----:B------:R2:W-:Y:S01]  /*21e0*/  STG.E.U8 desc[UR4][R12.64+0x10], R53 ;  /* 0x000010350c007986 */ /* 0x0005e2000c101104 */
[----:B------:R-:W-:-:S02]  /*21f0*/  LOP3.LUT R51, R6, R9, RZ, 0x3c, !PT ;  /* 0x0000000906337212 */ /* 0x000fc400078e3cff */
[----:B------:R-:W-:Y:S01]  /*2200*/  LOP3.LUT R10, R10, 0xff, RZ, 0xc0, !PT ;  /* 0x000000ff0a0a7812 */ /* 0x000fe200078ec0ff */
[----:B------:R0:W-:Y:S01]  /*2210*/  STG.E.U8 desc[UR4][R12.64+0x14], R57 ;  /* 0x000014390c007986 */ /* 0x0001e2000c101104 */
[----:B---3--:R-:W-:Y:S02]  /*2220*/  LOP3.LUT R26, R26, R47, RZ, 0x3c, !PT ;  /* 0x0000002f1a1a7212 */ /* 0x008fe400078e3cff */
[----:B------:R1:W3:Y:S01]  /*2230*/  LDC.U8 R55, c[0x3][R10] ;  /* 0x00c000000a377b82 */ /* 0x0002e20000000000 */
[----:B------:R-:W-:Y:S01]  /*2240*/  LOP3.LUT R47, R17, R30, RZ, 0x3c, !PT ;  /* 0x0000001e112f7212 */ /* 0x000fe200078e3cff */
[----:B------:R4:W-:Y:S01]  /*2250*/  STG.E.U8 desc[UR4][R12.64+0xd], R51 ;  /* 0x00000d330c007986 */ /* 0x0009e2000c101104 */
[----:B------:R-:W-:Y:S02]  /*2260*/  LOP3.LUT R59, R65, R26, RZ, 0x3c, !PT ;  /* 0x0000001a413b7212 */ /* 0x000fe400078e3cff */
[----:B------:R-:W-:Y:S01]  /*2270*/  LOP3.LUT R65, R68, R65, R26, 0x96, !PT ;  /* 0x0000004144417212 */ /* 0x000fe200078e961a */
[----:B------:R5:W-:Y:S01]  /*2280*/  STG.E.U8 desc[UR4][R12.64+0xc], R49 ;  /* 0x00000c310c007986 */ /* 0x000be2000c101104 */
[----:B--2---:R-:W-:Y:S01]  /*2290*/  LOP3.LUT R53, R23, R48, RZ, 0x3c, !PT ;  /* 0x0000003017357212 */ /* 0x004fe200078e3cff */
[----:B-1----:R-:W1:Y:S01]  /*22a0*/  LDC.64 R10, c[0x0][0x380] ;  /* 0x0000e000ff0a7b82 */ /* 0x002e620000000a00 */
[----:B------:R-:W-:Y:S01]  /*22b0*/  LOP3.LUT R23, R16, R21, RZ, 0x3c, !PT ;  /* 0x0000001510177212 */ /* 0x000fe200078e3cff */
[----:B------:R2:W-:Y:S01]  /*22c0*/  STG.E.U8 desc[UR4][R12.64+0x5], R47 ;  /* 0x0000052f0c007986 */ /* 0x0005e2000c101104 */
[----:B0-----:R-:W-:-:S02]  /*22d0*/  LOP3.LUT R57, R7, R64, R53, 0x96, !PT ;  /* 0x0000004007397212 */ /* 0x001fc400078e9635 */
[----:B------:R-:W-:Y:S01]  /*22e0*/  LOP3.LUT R69, R69, R67, RZ, 0x3c, !PT ;  /* 0x0000004345457212 */ /* 0x000fe200078e3cff */
[----:B------:R0:W-:Y:S01]  /*22f0*/  STG.E.U8 desc[UR4][R12.64+0x15], R59 ;  /* 0x0000153b0c007986 */ /* 0x0001e2000c101104 */
[----:B----4-:R-:W-:Y:S02]  /*2300*/  LOP3.LUT R51, R64, R53, RZ, 0x3c, !PT ;  /* 0x0000003540337212 */ /* 0x010fe400078e3cff */
[----:B------:R-:W-:Y:S01]  /*2310*/  LOP3.LUT R61, R24, R65, RZ, 0x3c, !PT ;  /* 0x00000041183d7212 */ /* 0x000fe200078e3cff */
[----:B------:R4:W-:Y:S01]  /*2320*/  STG.E.U8 desc[UR4][R12.64+0x6], R23 ;  /* 0x000006170c007986 */ /* 0x0009e2000c101104 */
[----:B-----5:R-:W-:Y:S02]  /*2330*/  LOP3.LUT R49, R4, R25, RZ, 0x3c, !PT ;  /* 0x0000001904317212 */ /* 0x020fe400078e3cff */
[----:B------:R-:W-:Y:S01]  /*2340*/  LOP3.LUT R7, R15, R28, RZ, 0x3c, !PT ;  /* 0x0000001c0f077212 */ /* 0x000fe200078e3cff */
[----:B------:R5:W-:Y:S01]  /*2350*/  STG.E.U8 desc[UR4][R12.64+0x12], R53 ;  /* 0x000012350c007986 */ /* 0x000be2000c101104 */
[----:B--2---:R-:W-:-:S02]  /*2360*/  LOP3.LUT R47, R2, R19, RZ, 0x3c, !PT ;  /* 0x00000013022f7212 */ /* 0x004fc400078e3cff */
[----:B---3--:R-:W-:Y:S01]  /*2370*/  LOP3.LUT R0, R0, R55, RZ, 0x3c, !PT ;  /* 0x0000003700007212 */ /* 0x008fe200078e3cff */
[----:B------:R-:W-:Y:S01]  /*2380*/  STG.E.U8 desc[UR4][R12.64+0x18], R67 ;  /* 0x000018430c007986 */ /* 0x000fe2000c101104 */
[----:B0-----:R-:W-:Y:S02]  /*2390*/  LOP3.LUT R59, R20, R57, RZ, 0x3c, !PT ;  /* 0x00000039143b7212 */ /* 0x001fe400078e3cff */
[----:B------:R-:W-:Y:S01]  /*23a0*/  LOP3.LUT R5, R5, R63, R0, 0x96, !PT ;  /* 0x0000003f05057212 */ /* 0x000fe200078e9600 */
[----:B------:R-:W-:Y:S01]  /*23b0*/  STG.E.U8 desc[UR4][R12.64+0x1c], R69 ;  /* 0x00001c450c007986 */ /* 0x000fe2000c101104 */
[----:B----4-:R-:W-:Y:S01]  /*23c0*/  LOP3.LUT R23, R63, R0, RZ, 0x3c, !PT ;  /* 0x000000003f177212 */ /* 0x010fe200078e3cff */
[----:B-1----:R-:W-:Y:S01]  /*23d0*/  IMAD.WIDE.U32 R10, R29, 0x10, R10 ;  /* 0x000000101d0a7825 */ /* 0x002fe200078e000a */
[----:B-----5:R-:W-:Y:S01]  /*23e0*/  LOP3.LUT R53, R18, R5, RZ, 0x3c, !PT ;  /* 0x0000000512357212 */ /* 0x020fe200078e3cff */
[----:B------:R-:W-:Y:S04]  /*23f0*/  STG.E.U8 desc[UR4][R12.64+0x11], R26 ;  /* 0x0000111a0c007986 */ /* 0x000fe8000c101104 */
        /* <DEDUP_REMOVED lines=9> */
[----:B------:R0:W-:Y:S04]  /*2490*/  STG.E.U8 desc[UR4][R12.64+0x17], R23 ;  /* 0x000017170c007986 */ /* 0x0001e8000c101104 */
        /* <DEDUP_REMOVED lines=10> */
[----:B0-----:R-:W2:Y:S04]  /*2540*/  LDG.E.U8 R23, desc[UR4][R10.64+0x7] ;  /* 0x000007040a177981 */ /* 0x001ea8000c1e1100 */
[----:B------:R-:W3:Y:S04]  /*2550*/  LDG.E.U8 R46, desc[UR4][R10.64+0x5] ;  /* 0x000005040a2e7981 */ /* 0x000ee8000c1e1100 */
[----:B------:R-:W4:Y:S04]  /*2560*/  LDG.E.U8 R47, desc[UR4][R10.64+0x4] ;  /* 0x000004040a2f7981 */ /* 0x000f28000c1e1100 */
[----:B------:R-:W5:Y:S04]  /*2570*/  LDG.E.U8 R29, desc[UR4][R10.64+0x6] ;  /* 0x000006040a1d7981 */ /* 0x000f68000c1e1100 */
[----:B------:R-:W5:Y:S04]  /*2580*/  LDG.E.U8 R0, desc[UR4][R10.64+0xc] ;  /* 0x00000c040a007981 */ /* 0x000f68000c1e1100 */
[----:B-1----:R-:W5:Y:S04]  /*2590*/  LDG.E.U8 R12, desc[UR4][R10.64+0xd] ;  /* 0x00000d040a0c7981 */ /* 0x002f68000c1e1100 */
[----:B------:R-:W5:Y:S04]  /*25a0*/  LDG.E.U8 R7, desc[UR4][R10.64+0xe] ;  /* 0x00000e040a077981 */ /* 0x000f68000c1e1100 */
        /* <DEDUP_REMOVED lines=8> */
[----:B------:R-:W5:Y:S01]  /*2630*/  LDG.E.U8 R18, desc[UR4][R10.64+0xb] ;  /* 0x00000b040a127981 */ /* 0x000f62000c1e1100 */
[----:B------:R-:W-:-:S02]  /*2640*/  LOP3.LUT R53, R45, 0xff, RZ, 0xc0, !PT ;  /* 0x000000ff2d357812 */ /* 0x000fc400078ec0ff */
[----:B------:R-:W-:Y:S02]  /*2650*/  LOP3.LUT R52, R39, 0xff, RZ, 0xc0, !PT ;  /* 0x000000ff27347812 */ /* 0x000fe400078ec0ff */
[----:B------:R-:W-:Y:S02]  /*2660*/  LOP3.LUT R45, R44, 0xff, RZ, 0xc0, !PT ;  /* 0x000000ff2c2d7812 */ /* 0x000fe400078ec0ff */
[----:B------:R-:W-:Y:S02]  /*2670*/  LOP3.LUT R39, R14, 0xff, RZ, 0xc0, !PT ;  /* 0x000000ff0e277812 */ /* 0x000fe400078ec0ff */
[----:B------:R-:W-:Y:S02]  /*2680*/  LOP3.LUT R44, R31, 0xff, RZ, 0xc0, !PT ;  /* 0x000000ff1f2c7812 */ /* 0x000fe400078ec0ff */
[----:B------:R-:W-:Y:S02]  /*2690*/  LOP3.LUT R40, R40, 0xff, RZ, 0xc0, !PT ;  /* 0x000000ff28287812 */ /* 0x000fe400078ec0ff */
        /* <DEDUP_REMOVED lines=8> */
[----:B------:R-:W-:Y:S01]  /*2720*/  LOP3.LUT R42, R42, 0xff, RZ, 0xc0, !PT ;  /* 0x000000ff2a2a7812 */ /* 0x000fe200078ec0ff */
[----:B------:R-:W2:Y:S01]  /*2730*/  LDC.U8 R40, c[0x3][R40] ;  /* 0x00c0000028287b82 */ /* 0x000ea20000000000 */
[----:B------:R-:W-:-:S07]  /*2740*/  LOP3.LUT R43, R43, 0xff, RZ, 0xc0, !PT ;  /* 0x000000ff2b2b7812 */ /* 0x000fce00078ec0ff */
[----:B------:R-:W3:Y:S08]  /*2750*/  LDC.U8 R35, c[0x3][R35] ;  /* 0x00c0000023237b82 */ /* 0x000ef00000000000 */
[----:B------:R-:W4:Y:S08]  /*2760*/  LDC.U8 R52, c[0x3][R52] ;  /* 0x00c0000034347b82 */ /* 0x000f300000000000 */
[----:B------:R-:W5:Y:S08]  /*2770*/  LDC.U8 R44, c[0x3][R44] ;  /* 0x00c000002c2c7b82 */ /* 0x000f700000000000 */
[----:B------:R-:W0:Y:S08]  /*2780*/  LDC.U8 R37, c[0x3][R37] ;  /* 0x00c0000025257b82 */ /* 0x000e300000000000 */
[----:B------:R-:W1:Y:S08]  /*2790*/  LDC.U8 R33, c[0x3][R42] ;  /* 0x00c000002a217b82 */ /* 0x000e700000000000 */
        /* <DEDUP_REMOVED lines=9> */
[----:B------:R-:W1:Y:S01]  /*2830*/  LDC.U8 R34, c[0x3][R41] ;  /* 0x00c0000029227b82 */ /* 0x000e620000000000 */
[----:B--2---:R-:W-:-:S02]  /*2840*/  LOP3.LUT R23, R40, R23, RZ, 0x3c, !PT ;  /* 0x0000001728177212 */ /* 0x004fc400078e3cff */
[----:B---3--:R-:W-:Y:S02]  /*2850*/  LOP3.LUT R35, R35, R46, RZ, 0x3c, !PT ;  /* 0x0000002e23237212 */ /* 0x008fe400078e3cff */
[----:B------:R-:W-:Y:S02]  /*2860*/  LOP3.LUT R23, R23, R15, R28, 0x96, !PT ;  /* 0x0000000f17177212 */ /* 0x000fe400078e961c */
[----:B----4-:R-:W-:Y:S02]  /*2870*/  LOP3.LUT R47, R52, R47, RZ, 0x3c, !PT ;  /* 0x0000002f342f7212 */ /* 0x010fe400078e3cff */
[----:B-----5:R-:W-:Y:S02]  /*2880*/  LOP3.LUT R29, R44, R29, RZ, 0x3c, !PT ;  /* 0x0000001d2c1d7212 */ /* 0x020fe400078e3cff */
[----:B0-----:R-:W-:Y:S02]  /*2890*/  LOP3.LUT R0, R37, R0, RZ, 0x3c, !PT ;  /* 0x0000000025007212 */ /* 0x001fe400078e3cff */
[----:B-1----:R-:W-:-:S02]  /*28a0*/  LOP3.LUT R12, R33, R12, RZ, 0x3c, !PT ;  /* 0x0000000c210c7212 */ /* 0x002fc400078e3cff */
[----:B------:R-:W-:Y:S02]  /*28b0*/  LOP3.LUT R7, R32, R7, RZ, 0x3c, !PT ;  /* 0x0000000720077212 */ /* 0x000fe400078e3cff */
[----:B------:R-:W-:Y:S02]  /*28c0*/  LOP3.LUT R5, R36, R5, RZ, 0x3c, !PT ;  /* 0x0000000524057212 */ /* 0x000fe400078e3cff */
[----:B------:R-:W-:Y:S02]  /*28d0*/  LOP3.LUT R35, R35, R17, R30, 0x96, !PT ;  /* 0x0000001123237212 */ /* 0x000fe400078e961e */
[----:B------:R-:W-:Y:S02]  /*28e0*/  LOP3.LUT R31, R3, R31, R26, 0x96, !PT ;  /* 0x0000001f031f7212 */ /* 0x000fe400078e961a */
[----:B------:R-:W-:Y:S02]  /*28f0*/  LOP3.LUT R47, R47, R22, R27, 0x96, !PT ;  /* 0x000000162f2f7212 */ /* 0x000fe400078e961b */
[----:B------:R-:W-:-:S02]  /*2900*/  LOP3.LUT R15, R9, R14, R24, 0x96, !PT ;  /* 0x0000000e090f7212 */ /* 0x000fc400078e9618 */
[----:B------:R-:W-:Y:S02]  /*2910*/  LOP3.LUT R29, R29, R16, R21, 0x96, !PT ;  /* 0x000000101d1d7212 */ /* 0x000fe400078e9615 */
[----:B------:R-:W-:Y:S02]  /*2920*/  LOP3.LUT R43, R27, R43, R50, 0x96, !PT ;  /* 0x0000002b1b2b7212 */ /* 0x000fe400078e9632 */
        /* <DEDUP_REMOVED lines=8> */
[----:B------:R-:W-:Y:S01]  /*29b0*/  LOP3.LUT R17, R19, R34, R18, 0x96, !PT ;  /* 0x0000002213117212 */ /* 0x000fe200078e9612 */
        /* <DEDUP_REMOVED lines=15> */
[----:B------:R-:W-:Y:S01]  /*2ab0*/  STG.E.U8 desc[UR4][R10.64+0xf], R5 ;  /* 0x00000f050a007986 */ /* 0x000fe2000c101104 */
[----:B------:R-:W-:Y:S06]  /*2ac0*/  BAR.SYNC.DEFER_BLOCKING 0x0 ;  /* 0x0000000000007b1d */ /* 0x000fec0000010000 */
[----:B------:R-:W-:Y:S05]  /*2ad0*/  EXIT ;  /* 0x000000000000794d */ /* 0x000fea0003800000 */
.L_x_3:
        /* <DEDUP_REMOVED lines=10> */
.L_x_5:


//--------------------- .nv.shared.reserved.0     --------------------------
	.section	.nv.shared.reserved.0,"aw",@nobits
	.weak		__nv_reservedSMEM_offset_0_alias
	.size		__nv_reservedSMEM_offset_0_alias, 0, 64
	.other		__nv_reservedSMEM_offset_0_alias,@"STO_CUDA_RESERVED_SHARED STV_DEFAULT"
__nv_reservedSMEM_offset_0_alias:
	.zero		0
	.zero		64


//--------------------- .nv.global                --------------------------
	.section	.nv.global,"aw",@nobits
.nv.global:
	.type		g_counter_initial,@object
	.size		g_counter_initial,(.L_0 - g_counter_initial)
g_counter_initial:
	.zero		16
.L_0:


//--------------------- .nv.constant0._Z8GPU_initv --------------------------
	.section	.nv.constant0._Z8GPU_initv,"a",@progbits
	.sectionflags	@""
	.align	4
.nv.constant0._Z8GPU_initv:
	.zero		896


//--------------------- .nv.constant0._Z18aes256_encrypt_ecbPhmS_S_ --------------------------
	.section	.nv.constant0._Z18aes256_encrypt_ecbPhmS_S_,"a",@progbits
	.sectionflags	@""
	.align	4
.nv.constant0._Z18aes256_encrypt_ecbPhmS_S_:
	.zero		928


//--------------------- SYMBOLS --------------------------

	.type		.nv.reservedSmem.offset0,@object
	.size		.nv.reservedSmem.offset0,0x4
